	.target	sm_90a

	.elftype	@"ET_EXEC"


//--------------------- .note.nv.tkinfo           --------------------------
	.section	.note.nv.tkinfo,"",@"SHT_NOTE"
	.sectionflags	@"SHF_NOTE_NV_TKINFO"
	.tkinfo
        /*0018*/ 	.word	0x00000002
        /*0030*/ 	.string	""
        /*0030*/ 	.string	"ptxas"
        /*0030*/ 	.string	"Cuda compilation tools, release 13.0, V13.0.88"
        /*0030*/ 	.string	"Build cuda_13.0.r13.0/compiler.36424714_0"
        /*0030*/ 	.string	"-arch sm_90a -m 64 "



//--------------------- .note.nv.cuinfo           --------------------------
	.section	.note.nv.cuinfo,"",@"SHT_NOTE"
	.sectionflags	@"SHF_NOTE_NV_CUINFO"
        /*0018*/ 	.short	0x0002
        /*001a*/ 	.short	0x005a
        /*001c*/ 	.short	0x0082
	.zero		2


//--------------------- .nv.info                  --------------------------
	.section	.nv.info,"",@"SHT_CUDA_INFO"
	.align	4


	//----- nvinfo : EIATTR_REGCOUNT
	.align		4
        /*0000*/ 	.byte	0x04, 0x2f
        /*0002*/ 	.short	(.L_15 - .L_14)
	.align		4
.L_14:
        /*0004*/ 	.word	index@(_ZN7cutlass13device_kernelINS_4gemm6kernel13GemmUniversalIN4cute5tupleIJiiiiEEENS1_10collective13CollectiveMmaINS1_34MainloopSm90TmaGmmaWarpSpecializedILi3ENS5_IJNS4_1CILi1EEENSA_ILi2EEESB_EEENS1_32KernelTmaWarpSpecializedPingpongEEENS5_IJNSA_ILi64EEENSA_ILi128EEESG_EEEaNS5_IJlSB_lEEEaSJ_NS4_8TiledMMAINS4_8MMA_AtomIJNS4_4SM904GMMA27MMA_64x128x32_S32S8S8_SS_TNEEEENS4_6LayoutINS5_IJSB_SB_SB_EEENS5_IJNSA_ILi0EEESS_SS_EEEEENS5_IJNS4_10UnderscoreESV_SV_EEEEENS4_23SM90_TMA_LOAD_MULTICASTENS4_14ComposedLayoutINS4_7SwizzleILi2ELi4ELi3EEENS4_18smem_ptr_flag_bitsILi8EEENSQ_INS5_IJNSA_ILi8EEESG_EEENS5_IJSG_SB_EEEEEEEvNS4_8identityENS4_13SM90_TMA_LOADES18_vS19_EENS_8epilogue10collective6detail29Sm90TmaWarpSpecializedAdapterINS1D_15DefaultEpilogueIaSJ_SJ_NS1C_6thread17LinearCombinationIaLi1EiiLNS1H_9ScaleType4KindE0ELNS_15FloatRoundStyleE2EaEENS1_15EpilogueDefaultEEEEEvvEEEEvNT_6ParamsE)
        /*0008*/ 	.word	0x000000a8


	//----- nvinfo : EIATTR_FRAME_SIZE
	.align		4
.L_15:
        /*000c*/ 	.byte	0x04, 0x11
        /*000e*/ 	.short	(.L_17 - .L_16)
	.align		4
.L_16:
        /*0010*/ 	.word	index@(_ZN7cutlass13device_kernelINS_4gemm6kernel13GemmUniversalIN4cute5tupleIJiiiiEEENS1_10collective13CollectiveMmaINS1_34MainloopSm90TmaGmmaWarpSpecializedILi3ENS5_IJNS4_1CILi1EEENSA_ILi2EEESB_EEENS1_32KernelTmaWarpSpecializedPingpongEEENS5_IJNSA_ILi64EEENSA_ILi128EEESG_EEEaNS5_IJlSB_lEEEaSJ_NS4_8TiledMMAINS4_8MMA_AtomIJNS4_4SM904GMMA27MMA_64x128x32_S32S8S8_SS_TNEEEENS4_6LayoutINS5_IJSB_SB_SB_EEENS5_IJNSA_ILi0EEESS_SS_EEEEENS5_IJNS4_10UnderscoreESV_SV_EEEEENS4_23SM90_TMA_LOAD_MULTICASTENS4_14ComposedLayoutINS4_7SwizzleILi2ELi4ELi3EEENS4_18smem_ptr_flag_bitsILi8EEENSQ_INS5_IJNSA_ILi8EEESG_EEENS5_IJSG_SB_EEEEEEEvNS4_8identityENS4_13SM90_TMA_LOADES18_vS19_EENS_8epilogue10collective6detail29Sm90TmaWarpSpecializedAdapterINS1D_15DefaultEpilogueIaSJ_SJ_NS1C_6thread17LinearCombinationIaLi1EiiLNS1H_9ScaleType4KindE0ELNS_15FloatRoundStyleE2EaEENS1_15EpilogueDefaultEEEEEvvEEEEvNT_6ParamsE)
        /*0014*/ 	.word	0x00000008


	//----- nvinfo : EIATTR_MIN_STACK_SIZE
	.align		4
.L_17:
        /*0018*/ 	.byte	0x04, 0x12
        /*001a*/ 	.short	(.L_19 - .L_18)
	.align		4
.L_18:
        /*001c*/ 	.word	index@(_ZN7cutlass13device_kernelINS_4gemm6kernel13GemmUniversalIN4cute5tupleIJiiiiEEENS1_10collective13CollectiveMmaINS1_34MainloopSm90TmaGmmaWarpSpecializedILi3ENS5_IJNS4_1CILi1EEENSA_ILi2EEESB_EEENS1_32KernelTmaWarpSpecializedPingpongEEENS5_IJNSA_ILi64EEENSA_ILi128EEESG_EEEaNS5_IJlSB_lEEEaSJ_NS4_8TiledMMAINS4_8MMA_AtomIJNS4_4SM904GMMA27MMA_64x128x32_S32S8S8_SS_TNEEEENS4_6LayoutINS5_IJSB_SB_SB_EEENS5_IJNSA_ILi0EEESS_SS_EEEEENS5_IJNS4_10UnderscoreESV_SV_EEEEENS4_23SM90_TMA_LOAD_MULTICASTENS4_14ComposedLayoutINS4_7SwizzleILi2ELi4ELi3EEENS4_18smem_ptr_flag_bitsILi8EEENSQ_INS5_IJNSA_ILi8EEESG_EEENS5_IJSG_SB_EEEEEEEvNS4_8identityENS4_13SM90_TMA_LOADES18_vS19_EENS_8epilogue10collective6detail29Sm90TmaWarpSpecializedAdapterINS1D_15DefaultEpilogueIaSJ_SJ_NS1C_6thread17LinearCombinationIaLi1EiiLNS1H_9ScaleType4KindE0ELNS_15FloatRoundStyleE2EaEENS1_15EpilogueDefaultEEEEEvvEEEEvNT_6ParamsE)
        /*0020*/ 	.word	0x00000008
.L_19:


//--------------------- .nv.compat                --------------------------
	.section	.nv.compat,"",@"SHT_CUDA_COMPAT_INFO"
	.align	4
        /*0000*/ 	.byte	0x02, 0x09, 0x01, 0x00, 0x02, 0x02, 0x04, 0x00, 0x02, 0x05, 0x05, 0x00, 0x03, 0x07, 0x01, 0x01
        /*0010*/ 	.byte	0x02, 0x03, 0x01, 0x00, 0x02, 0x06, 0x01, 0x00, 0x04, 0x0b, 0x08, 0x00, 0x00, 0x00, 0x00, 0x00
        /*0020*/ 	.byte	0x00, 0x00, 0x00, 0x00


//--------------------- .nv.info._ZN7cutlass13device_kernelINS_4gemm6kernel13GemmUniversalIN4cute5tupleIJiiiiEEENS1_10collective13CollectiveMmaINS1_34MainloopSm90TmaGmmaWarpSpecializedILi3ENS5_IJNS4_1CILi1EEENSA_ILi2EEESB_EEENS1_32KernelTmaWarpSpecializedPingpongEEENS5_IJNSA_ILi64EEENSA_ILi128EEESG_EEEaNS5_IJlSB_lEEEaSJ_NS4_8TiledMMAINS4_8MMA_AtomIJNS4_4SM904GMMA27MMA_64x128x32_S32S8S8_SS_TNEEEENS4_6LayoutINS5_IJSB_SB_SB_EEENS5_IJNSA_ILi0EEESS_SS_EEEEENS5_IJNS4_10UnderscoreESV_SV_EEEEENS4_23SM90_TMA_LOAD_MULTICASTENS4_14ComposedLayoutINS4_7SwizzleILi2ELi4ELi3EEENS4_18smem_ptr_flag_bitsILi8EEENSQ_INS5_IJNSA_ILi8EEESG_EEENS5_IJSG_SB_EEEEEEEvNS4_8identityENS4_13SM90_TMA_LOADES18_vS19_EENS_8epilogue10collective6detail29Sm90TmaWarpSpecializedAdapterINS1D_15DefaultEpilogueIaSJ_SJ_NS1C_6thread17LinearCombinationIaLi1EiiLNS1H_9ScaleType4KindE0ELNS_15FloatRoundStyleE2EaEENS1_15EpilogueDefaultEEEEEvvEEEEvNT_6ParamsE --------------------------
	.section	.nv.info._ZN7cutlass13device_kernelINS_4gemm6kernel13GemmUniversalIN4cute5tupleIJiiiiEEENS1_10collective13CollectiveMmaINS1_34MainloopSm90TmaGmmaWarpSpecializedILi3ENS5_IJNS4_1CILi1EEENSA_ILi2EEESB_EEENS1_32KernelTmaWarpSpecializedPingpongEEENS5_IJNSA_ILi64EEENSA_ILi128EEESG_EEEaNS5_IJlSB_lEEEaSJ_NS4_8TiledMMAINS4_8MMA_AtomIJNS4_4SM904GMMA27MMA_64x128x32_S32S8S8_SS_TNEEEENS4_6LayoutINS5_IJSB_SB_SB_EEENS5_IJNSA_ILi0EEESS_SS_EEEEENS5_IJNS4_10UnderscoreESV_SV_EEEEENS4_23SM90_TMA_LOAD_MULTICASTENS4_14ComposedLayoutINS4_7SwizzleILi2ELi4ELi3EEENS4_18smem_ptr_flag_bitsILi8EEENSQ_INS5_IJNSA_ILi8EEESG_EEENS5_IJSG_SB_EEEEEEEvNS4_8identityENS4_13SM90_TMA_LOADES18_vS19_EENS_8epilogue10collective6detail29Sm90TmaWarpSpecializedAdapterINS1D_15DefaultEpilogueIaSJ_SJ_NS1C_6thread17LinearCombinationIaLi1EiiLNS1H_9ScaleType4KindE0ELNS_15FloatRoundStyleE2EaEENS1_15EpilogueDefaultEEEEEvvEEEEvNT_6ParamsE,"",@"SHT_CUDA_INFO"
	.sectionflags	@""
	.align	4


	//----- nvinfo : EIATTR_CUDA_API_VERSION
	.align		4
        /*0000*/ 	.byte	0x04, 0x37
        /*0002*/ 	.short	(.L_21 - .L_20)
.L_20:
        /*0004*/ 	.word	0x00000082


	//----- nvinfo : EIATTR_KPARAM_INFO
	.align		4
.L_21:
        /*0008*/ 	.byte	0x04, 0x17
        /*000a*/ 	.short	(.L_23 - .L_22)
.L_22:
        /*000c*/ 	.word	0x00000000
        /*0010*/ 	.short	0x0000
        /*0012*/ 	.short	0x0070
        /*0014*/ 	.byte	0x00, 0xf0, 0x01, 0x10


	//----- nvinfo : EIATTR_SPARSE_MMA_MASK
	.align		4
.L_23:
        /*0018*/ 	.byte	0x03, 0x50
        /*001a*/ 	.short	0x0000


	//----- nvinfo : EIATTR_MAXREG_COUNT
	.align		4
        /*001c*/ 	.byte	0x03, 0x1b
        /*001e*/ 	.short	0x00a8


	//----- nvinfo : EIATTR_NUM_BARRIERS
	.align		4
        /*0020*/ 	.byte	0x02, 0x4c
        /*0022*/ 	.byte	0x01
	.zero		1


	//----- nvinfo : EIATTR_EXTERNS
	.align		4
        /*0024*/ 	.byte	0x04, 0x0f
        /*0026*/ 	.short	(.L_25 - .L_24)


	//   ....[0]....
	.align		4
.L_24:
        /*0028*/ 	.word	index@(__assertfail)


	//----- nvinfo : EIATTR_ANNOTATIONS
	.align		4
.L_25:
        /*002c*/ 	.byte	0x04, 0x55
        /*002e*/ 	.short	(.L_27 - .L_26)


	//   ....[0]....
.L_26:
        /*0030*/ 	.word	0x00000001
        /*0034*/ 	.byte	0x20, 0x0d, 0x00, 0x00, 0x01, 0x00, 0x00, 0x00, 0x10, 0x53, 0x00, 0x00, 0x01, 0x00, 0x00, 0x00
        /*0044*/ 	.byte	0x90, 0x5f, 0x00, 0x00


	//----- nvinfo : EIATTR_MERCURY_ISA_VERSION
	.align		4
.L_27:
        /*0048*/ 	.byte	0x03, 0x5f
        /*004a*/ 	.short	0x0101


	//----- nvinfo : EIATTR_INT_WARP_WIDE_INSTR_OFFSETS
	.align		4
        /*004c*/ 	.byte	0x04, 0x31
        /*004e*/ 	.short	(.L_29 - .L_28)


	//   ....[0]....
.L_28:
        /*0050*/ 	.word	0x00000470


	//   ....[1]....
        /*0054*/ 	.word	0x000004b0


	//   ....[2]....
        /*0058*/ 	.word	0x000005f0


	//   ....[3]....
        /*005c*/ 	.word	0x00000600


	//   ....[4]....
        /*0060*/ 	.word	0x00000620


	//   ....[5]....
        /*0064*/ 	.word	0x00000640


	//   ....[6]....
        /*0068*/ 	.word	0x000006f0


	//   ....[7]....
        /*006c*/ 	.word	0x00000740


	//   ....[8]....
        /*0070*/ 	.word	0x00001d90


	//----- nvinfo : EIATTR_COOP_GROUP_MASK_REGIDS
	.align		4
.L_29:
        /*0074*/ 	.byte	0x04, 0x29
        /*0076*/ 	.short	(.L_31 - .L_30)


	//   ....[0]....
.L_30:
        /*0078*/ 	.word	0xffffffff


	//   ....[1]....
        /*007c*/ 	.word	0xffffffff


	//   ....[2]....
        /*0080*/ 	.word	0xffffffff


	//   ....[3]....
        /*0084*/ 	.word	0xffffffff


	//   ....[4]....
        /*0088*/ 	.word	0xffffffff


	//   ....[5]....
        /*008c*/ 	.word	0xffffffff


	//   ....[6]....
        /*0090*/ 	.word	0xffffffff


	//----- nvinfo : EIATTR_COOP_GROUP_INSTR_OFFSETS
	.align		4
.L_31:
        /*0094*/ 	.byte	0x04, 0x28
        /*0096*/ 	.short	(.L_33 - .L_32)


	//   ....[0]....
.L_32:
        /*0098*/ 	.word	0x00000070


	//   ....[1]....
        /*009c*/ 	.word	0x00000080


	//   ....[2]....
        /*00a0*/ 	.word	0x00000140


	//   ....[3]....
        /*00a4*/ 	.word	0x000002b0


	//   ....[4]....
        /*00a8*/ 	.word	0x000002f0


	//   ....[5]....
        /*00ac*/ 	.word	0x00000790


	//   ....[6]....
        /*00b0*/ 	.word	0x000008c0


	//----- nvinfo : EIATTR_REG_RECONFIG
	.align		4
.L_33:
        /*00b4*/ 	.byte	0x01, 0x54
	.zero		2


	//----- nvinfo : EIATTR_SYSCALL_OFFSETS
	.align		4
        /*00b8*/ 	.byte	0x04, 0x46
        /*00ba*/ 	.short	(.L_35 - .L_34)


	//   ....[0]....
.L_34:
        /*00bc*/ 	.word	0x000017c0


	//----- nvinfo : EIATTR_MBARRIER_INSTR_OFFSETS
	.align		4
.L_35:
        /*00c0*/ 	.byte	0x04, 0x39
        /*00c2*/ 	.short	(.L_37 - .L_36)


	//   ....[0]....
.L_36:
        /*00c4*/ 	.word	0x00000240
        /*00c8*/ 	.word	0x000000ff
        /*00cc*/ 	.word	0x00000000
        /*00d0*/ 	.short	0x0100
        /*00d2*/ 	.byte	0x08
	.zero		1


	//   ....[1]....
        /*00d4*/ 	.word	0x00000250
        /*00d8*/ 	.word	0x000000ff
        /*00dc*/ 	.word	0x00000018
        /*00e0*/ 	.short	0x0100
        /*00e2*/ 	.byte	0x08
	.zero		1


	//   ....[2]....
        /*00e4*/ 	.word	0x00000260
        /*00e8*/ 	.word	0x000000ff
        /*00ec*/ 	.word	0x00000008
        /*00f0*/ 	.short	0x0100
        /*00f2*/ 	.byte	0x08
	.zero		1


	//   ....[3]....
        /*00f4*/ 	.word	0x00000270
        /*00f8*/ 	.word	0x000000ff
        /*00fc*/ 	.word	0x00000020
        /*0100*/ 	.short	0x0100
        /*0102*/ 	.byte	0x08
	.zero		1


	//   ....[4]....
        /*0104*/ 	.word	0x00000280
        /*0108*/ 	.word	0x000000ff
        /*010c*/ 	.word	0x00000010
        /*0110*/ 	.short	0x0100
        /*0112*/ 	.byte	0x08
	.zero		1


	//   ....[5]....
        /*0114*/ 	.word	0x00000290
        /*0118*/ 	.word	0x000000ff
        /*011c*/ 	.word	0x00000028
        /*0120*/ 	.short	0x0100
        /*0122*/ 	.byte	0x08
	.zero		1


	//   ....[6]....
        /*0124*/ 	.word	0x00000770
        /*0128*/ 	.word	0x000000ff
        /*012c*/ 	.word	0x00000060
        /*0130*/ 	.short	0x0100
        /*0132*/ 	.byte	0x08
	.zero		1


	//   ....[7]....
        /*0134*/ 	.word	0x00000810
        /*0138*/ 	.word	0x000000ff
        /*013c*/ 	.word	0x00000068
        /*0140*/ 	.short	0x0100
        /*0142*/ 	.byte	0x08
	.zero		1


	//   ....[8]....
        /*0144*/ 	.word	0x00000840
        /*0148*/ 	.word	0x000000ff
        /*014c*/ 	.word	0x00000040
        /*0150*/ 	.short	0x0100
        /*0152*/ 	.byte	0x09
	.zero		1


	//   ....[9]....
        /*0154*/ 	.word	0x00000850
        /*0158*/ 	.word	0x000000ff
        /*015c*/ 	.word	0x00000048
        /*0160*/ 	.short	0x0100
        /*0162*/ 	.byte	0x09
	.zero		1


	//   ....[10]....
        /*0164*/ 	.word	0x00000860
        /*0168*/ 	.word	0x000000ff
        /*016c*/ 	.word	0x00000050
        /*0170*/ 	.short	0x0100
        /*0172*/ 	.byte	0x09
	.zero		1


	//   ....[11]....
        /*0174*/ 	.word	0x00000870
        /*0178*/ 	.word	0x000000ff
        /*017c*/ 	.word	0x00000058
        /*0180*/ 	.short	0x0100
        /*0182*/ 	.byte	0x09
	.zero		1


	//   ....[12]....
        /*0184*/ 	.word	0x000016a0
        /*0188*/ 	.word	0x0000005e
        /*018c*/ 	.word	0x00000000
        /*0190*/ 	.short	0x010a
        /*0192*/ 	.byte	0x2a
	.zero		1


	//   ....[13]....
        /*0194*/ 	.word	0x00001850
        /*0198*/ 	.word	0x00000003
        /*019c*/ 	.word	0x00000000
        /*01a0*/ 	.short	0x010a
        /*01a2*/ 	.byte	0x3f
	.zero		1


	//   ....[14]....
        /*01a4*/ 	.word	0x00001890
        /*01a8*/ 	.word	0x00000003
        /*01ac*/ 	.word	0x00000000
        /*01b0*/ 	.short	0x010a
        /*01b2*/ 	.byte	0x3f
	.zero		1


	//   ....[15]....
        /*01b4*/ 	.word	0x00001a90
        /*01b8*/ 	.word	0x000000ff
        /*01bc*/ 	.word	0x00000000
        /*01c0*/ 	.short	0x010a
        /*01c2*/ 	.byte	0x04
	.zero		1


	//   ....[16]....
        /*01c4*/ 	.word	0x00001ad0
        /*01c8*/ 	.word	0x000000ff
        /*01cc*/ 	.word	0x00000000
        /*01d0*/ 	.short	0x010a
        /*01d2*/ 	.byte	0x04
	.zero		1


	//   ....[17]....
        /*01d4*/ 	.word	0x00001c30
        /*01d8*/ 	.word	0x00000005
        /*01dc*/ 	.word	0x00000000
        /*01e0*/ 	.short	0x0101
        /*01e2*/ 	.byte	0x3f
	.zero		1


	//   ....[18]....
        /*01e4*/ 	.word	0x00001d30
        /*01e8*/ 	.word	0x0000005f
        /*01ec*/ 	.word	0x00000000
        /*01f0*/ 	.short	0x0101
        /*01f2*/ 	.byte	0x2f
	.zero		1


	//   ....[19]....
        /*01f4*/ 	.word	0x00001e30
        /*01f8*/ 	.word	0x00000003
        /*01fc*/ 	.word	0x00000000
        /*0200*/ 	.short	0x0101
        /*0202*/ 	.byte	0x3f
	.zero		1


	//   ....[20]....
        /*0204*/ 	.word	0x00001ef0
        /*0208*/ 	.word	0x0000005e
        /*020c*/ 	.word	0x00000010
        /*0210*/ 	.short	0x010a
        /*0212*/ 	.byte	0x2a
	.zero		1


	//   ....[21]....
        /*0214*/ 	.word	0x00005330
        /*0218*/ 	.word	0x00000061
        /*021c*/ 	.word	0x00000000
        /*0220*/ 	.short	0x0101
        /*0222*/ 	.byte	0x2f
	.zero		1


	//   ....[22]....
        /*0224*/ 	.word	0x00005ce0
        /*0228*/ 	.word	0x0000000d
        /*022c*/ 	.word	0x00000018
        /*0230*/ 	.short	0x010a
        /*0232*/ 	.byte	0x3f
	.zero		1


	//   ....[23]....
        /*0234*/ 	.word	0x000060a0
        /*0238*/ 	.word	0x00000005
        /*023c*/ 	.word	0x00000068
        /*0240*/ 	.short	0x0101
        /*0242*/ 	.byte	0x3f
	.zero		1


	//   ....[24]....
        /*0244*/ 	.word	0x00006830
        /*0248*/ 	.word	0x00000007
        /*024c*/ 	.word	0x00000000
        /*0250*/ 	.short	0x010a
        /*0252*/ 	.byte	0x3f
	.zero		1


	//   ....[25]....
        /*0254*/ 	.word	0x000068b0
        /*0258*/ 	.word	0x00000006
        /*025c*/ 	.word	0x00000000
        /*0260*/ 	.short	0x010a
        /*0262*/ 	.byte	0x3f
	.zero		1


	//   ....[26]....
        /*0264*/ 	.word	0x00006940
        /*0268*/ 	.word	0x00000003
        /*026c*/ 	.word	0x00000000
        /*0270*/ 	.short	0x010a
        /*0272*/ 	.byte	0x3f
	.zero		1


	//   ....[27]....
        /*0274*/ 	.word	0x000069a0
        /*0278*/ 	.word	0x00000060
        /*027c*/ 	.word	0x00000000
        /*0280*/ 	.short	0x010a
        /*0282*/ 	.byte	0x3f
	.zero		1


	//   ....[28]....
        /*0284*/ 	.word	0x000069f0
        /*0288*/ 	.word	0x00000003
        /*028c*/ 	.word	0x00000000
        /*0290*/ 	.short	0x010a
        /*0292*/ 	.byte	0x3f
	.zero		1


	//   ....[29]....
        /*0294*/ 	.word	0x00006a50
        /*0298*/ 	.word	0x00000005
        /*029c*/ 	.word	0x00000000
        /*02a0*/ 	.short	0x010a
        /*02a2*/ 	.byte	0x3f
	.zero		1


	//   ....[30]....
        /*02a4*/ 	.word	0x00006aa0
        /*02a8*/ 	.word	0x00000060
        /*02ac*/ 	.word	0x00000010
        /*02b0*/ 	.short	0x010a
        /*02b2*/ 	.byte	0x3f
	.zero		1


	//   ....[31]....
        /*02b4*/ 	.word	0x00006b70
        /*02b8*/ 	.word	0x0000000d
        /*02bc*/ 	.word	0x00000018
        /*02c0*/ 	.short	0x010a
        /*02c2*/ 	.byte	0x3f
	.zero		1


	//   ....[32]....
        /*02c4*/ 	.word	0x00006c40
        /*02c8*/ 	.word	0x00000007
        /*02cc*/ 	.word	0x00000000
        /*02d0*/ 	.short	0x010a
        /*02d2*/ 	.byte	0x3f
	.zero		1


	//   ....[33]....
        /*02d4*/ 	.word	0x00006c90
        /*02d8*/ 	.word	0x00000006
        /*02dc*/ 	.word	0x00000000
        /*02e0*/ 	.short	0x010a
        /*02e2*/ 	.byte	0x3f
	.zero		1


	//----- nvinfo : EIATTR_NUM_MBARRIERS
	.align		4
.L_37:
        /*02e4*/ 	.byte	0x03, 0x38
        /*02e6*/ 	.short	0x000c


	//----- nvinfo : EIATTR_EXIT_INSTR_OFFSETS
	.align		4
        /*02e8*/ 	.byte	0x04, 0x1c
        /*02ea*/ 	.short	(.L_39 - .L_38)


	//   ....[0]....
.L_38:
        /*02ec*/ 	.word	0x00001360


	//   ....[1]....
        /*02f0*/ 	.word	0x000013c0


	//   ....[2]....
        /*02f4*/ 	.word	0x000059c0


	//   ....[3]....
        /*02f8*/ 	.word	0x000059f0


	//   ....[4]....
        /*02fc*/ 	.word	0x00006990


	//----- nvinfo : EIATTR_MAX_THREADS
	.align		4
.L_39:
        /*0300*/ 	.byte	0x04, 0x05
        /*0302*/ 	.short	(.L_41 - .L_40)
.L_40:
        /*0304*/ 	.word	0x00000180
        /*0308*/ 	.word	0x00000001
        /*030c*/ 	.word	0x00000001


	//----- nvinfo : EIATTR_CRS_STACK_SIZE
	.align		4
.L_41:
        /*0310*/ 	.byte	0x04, 0x1e
        /*0312*/ 	.short	(.L_43 - .L_42)
.L_42:
        /*0314*/ 	.word	0x00000000


	//----- nvinfo : EIATTR_CBANK_PARAM_SIZE
	.align		4
.L_43:
        /*0318*/ 	.byte	0x03, 0x19
        /*031a*/ 	.short	0x0470


	//----- nvinfo : EIATTR_PARAM_CBANK
	.align		4
        /*031c*/ 	.byte	0x04, 0x0a
        /*031e*/ 	.short	(.L_45 - .L_44)
	.align		4
.L_44:
        /*0320*/ 	.word	index@(.nv.constant0._ZN7cutlass13device_kernelINS_4gemm6kernel13GemmUniversalIN4cute5tupleIJiiiiEEENS1_10collective13CollectiveMmaINS1_34MainloopSm90TmaGmmaWarpSpecializedILi3ENS5_IJNS4_1CILi1EEENSA_ILi2EEESB_EEENS1_32KernelTmaWarpSpecializedPingpongEEENS5_IJNSA_ILi64EEENSA_ILi128EEESG_EEEaNS5_IJlSB_lEEEaSJ_NS4_8TiledMMAINS4_8MMA_AtomIJNS4_4SM904GMMA27MMA_64x128x32_S32S8S8_SS_TNEEEENS4_6LayoutINS5_IJSB_SB_SB_EEENS5_IJNSA_ILi0EEESS_SS_EEEEENS5_IJNS4_10UnderscoreESV_SV_EEEEENS4_23SM90_TMA_LOAD_MULTICASTENS4_14ComposedLayoutINS4_7SwizzleILi2ELi4ELi3EEENS4_18smem_ptr_flag_bitsILi8EEENSQ_INS5_IJNSA_ILi8EEESG_EEENS5_IJSG_SB_EEEEEEEvNS4_8identityENS4_13SM90_TMA_LOADES18_vS19_EENS_8epilogue10collective6detail29Sm90TmaWarpSpecializedAdapterINS1D_15DefaultEpilogueIaSJ_SJ_NS1C_6thread17LinearCombinationIaLi1EiiLNS1H_9ScaleType4KindE0ELNS_15FloatRoundStyleE2EaEENS1_15EpilogueDefaultEEEEEvvEEEEvNT_6ParamsE)
        /*0324*/ 	.short	0x0210
        /*0326*/ 	.short	0x0470


	//----- nvinfo : EIATTR_SW_WAR
	.align		4
.L_45:
        /*0328*/ 	.byte	0x04, 0x36
        /*032a*/ 	.short	(.L_47 - .L_46)
.L_46:
        /*032c*/ 	.word	0x00000008
.L_47:


//--------------------- .nv.callgraph             --------------------------
	.section	.nv.callgraph,"",@"SHT_CUDA_CALLGRAPH"
	.align	4
	.sectionentsize	8
	.align		4
        /*0000*/ 	.word	0x00000000
	.align		4
        /*0004*/ 	.word	0xffffffff
	.align		4
        /*0008*/ 	.word	index@(_ZN7cutlass13device_kernelINS_4gemm6kernel13GemmUniversalIN4cute5tupleIJiiiiEEENS1_10collective13CollectiveMmaINS1_34MainloopSm90TmaGmmaWarpSpecializedILi3ENS5_IJNS4_1CILi1EEENSA_ILi2EEESB_EEENS1_32KernelTmaWarpSpecializedPingpongEEENS5_IJNSA_ILi64EEENSA_ILi128EEESG_EEEaNS5_IJlSB_lEEEaSJ_NS4_8TiledMMAINS4_8MMA_AtomIJNS4_4SM904GMMA27MMA_64x128x32_S32S8S8_SS_TNEEEENS4_6LayoutINS5_IJSB_SB_SB_EEENS5_IJNSA_ILi0EEESS_SS_EEEEENS5_IJNS4_10UnderscoreESV_SV_EEEEENS4_23SM90_TMA_LOAD_MULTICASTENS4_14ComposedLayoutINS4_7SwizzleILi2ELi4ELi3EEENS4_18smem_ptr_flag_bitsILi8EEENSQ_INS5_IJNSA_ILi8EEESG_EEENS5_IJSG_SB_EEEEEEEvNS4_8identityENS4_13SM90_TMA_LOADES18_vS19_EENS_8epilogue10collective6detail29Sm90TmaWarpSpecializedAdapterINS1D_15DefaultEpilogueIaSJ_SJ_NS1C_6thread17LinearCombinationIaLi1EiiLNS1H_9ScaleType4KindE0ELNS_15FloatRoundStyleE2EaEENS1_15EpilogueDefaultEEEEEvvEEEEvNT_6ParamsE)
	.align		4
        /*000c*/ 	.word	index@(__assertfail)
	.align		4
        /*0010*/ 	.word	0x00000000
	.align		4
        /*0014*/ 	.word	0xfffffffe
	.align		4
        /*0018*/ 	.word	0x00000000
	.align		4
        /*001c*/ 	.word	0xfffffffd
	.align		4
        /*0020*/ 	.word	0x00000000
	.align		4
        /*0024*/ 	.word	0xfffffffc


//--------------------- .nv.constant4             --------------------------
	.section	.nv.constant4,"a",@progbits
	.align	8
	.align		8
.nv.constant4:
        /*0000*/ 	.dword	__assertfail
	.align		8
        /*0008*/ 	.dword	__unnamed_1
	.align		8
        /*0010*/ 	.dword	_ZN39_INTERNAL_5322c9d9_4_k_cu_1f9d7ed9_45154cuda3std3__45__cpo5beginE
	.align		8
        /*0018*/ 	.dword	_ZN39_INTERNAL_5322c9d9_4_k_cu_1f9d7ed9_45154cuda3std3__45__cpo3endE
	.align		8
        /*0020*/ 	.dword	_ZN39_INTERNAL_5322c9d9_4_k_cu_1f9d7ed9_45154cuda3std3__45__cpo6cbeginE
	.align		8
        /*0028*/ 	.dword	_ZN39_INTERNAL_5322c9d9_4_k_cu_1f9d7ed9_45154cuda3std3__45__cpo4cendE
	.align		8
        /*0030*/ 	.dword	_ZN39_INTERNAL_5322c9d9_4_k_cu_1f9d7ed9_45154cuda3std3__441_GLOBAL__N__5322c9d9_4_k_cu_1f9d7ed9_45156ignoreE
	.align		8
        /*0038*/ 	.dword	_ZN39_INTERNAL_5322c9d9_4_k_cu_1f9d7ed9_45154cuda3std3__419piecewise_constructE
	.align		8
        /*0040*/ 	.dword	_ZN39_INTERNAL_5322c9d9_4_k_cu_1f9d7ed9_45154cuda3std3__48in_placeE
	.align		8
        /*0048*/ 	.dword	_ZN39_INTERNAL_5322c9d9_4_k_cu_1f9d7ed9_45154cuda3std6ranges3__45__cpo4swapE
	.align		8
        /*0050*/ 	.dword	_ZN39_INTERNAL_5322c9d9_4_k_cu_1f9d7ed9_45154cuda3std6ranges3__45__cpo9iter_moveE
	.align		8
        /*0058*/ 	.dword	_ZN39_INTERNAL_5322c9d9_4_k_cu_1f9d7ed9_45154cute7productE
	.align		8
        /*0060*/ 	.dword	_ZN39_INTERNAL_5322c9d9_4_k_cu_1f9d7ed9_45154cute1_E
	.align		8
        /*0068*/ 	.dword	$str$22
	.align		8
        /*0070*/ 	.dword	$str$23


//--------------------- .text._ZN7cutlass13device_kernelINS_4gemm6kernel13GemmUniversalIN4cute5tupleIJiiiiEEENS1_10collective13CollectiveMmaINS1_34MainloopSm90TmaGmmaWarpSpecializedILi3ENS5_IJNS4_1CILi1EEENSA_ILi2EEESB_EEENS1_32KernelTmaWarpSpecializedPingpongEEENS5_IJNSA_ILi64EEENSA_ILi128EEESG_EEEaNS5_IJlSB_lEEEaSJ_NS4_8TiledMMAINS4_8MMA_AtomIJNS4_4SM904GMMA27MMA_64x128x32_S32S8S8_SS_TNEEEENS4_6LayoutINS5_IJSB_SB_SB_EEENS5_IJNSA_ILi0EEESS_SS_EEEEENS5_IJNS4_10UnderscoreESV_SV_EEEEENS4_23SM90_TMA_LOAD_MULTICASTENS4_14ComposedLayoutINS4_7SwizzleILi2ELi4ELi3EEENS4_18smem_ptr_flag_bitsILi8EEENSQ_INS5_IJNSA_ILi8EEESG_EEENS5_IJSG_SB_EEEEEEEvNS4_8identityENS4_13SM90_TMA_LOADES18_vS19_EENS_8epilogue10collective6detail29Sm90TmaWarpSpecializedAdapterINS1D_15DefaultEpilogueIaSJ_SJ_NS1C_6thread17LinearCombinationIaLi1EiiLNS1H_9ScaleType4KindE0ELNS_15FloatRoundStyleE2EaEENS1_15EpilogueDefaultEEEEEvvEEEEvNT_6ParamsE --------------------------
	.section	.text._ZN7cutlass13device_kernelINS_4gemm6kernel13GemmUniversalIN4cute5tupleIJiiiiEEENS1_10collective13CollectiveMmaINS1_34MainloopSm90TmaGmmaWarpSpecializedILi3ENS5_IJNS4_1CILi1EEENSA_ILi2EEESB_EEENS1_32KernelTmaWarpSpecializedPingpongEEENS5_IJNSA_ILi64EEENSA_ILi128EEESG_EEEaNS5_IJlSB_lEEEaSJ_NS4_8TiledMMAINS4_8MMA_AtomIJNS4_4SM904GMMA27MMA_64x128x32_S32S8S8_SS_TNEEEENS4_6LayoutINS5_IJSB_SB_SB_EEENS5_IJNSA_ILi0EEESS_SS_EEEEENS5_IJNS4_10UnderscoreESV_SV_EEEEENS4_23SM90_TMA_LOAD_MULTICASTENS4_14ComposedLayoutINS4_7SwizzleILi2ELi4ELi3EEENS4_18smem_ptr_flag_bitsILi8EEENSQ_INS5_IJNSA_ILi8EEESG_EEENS5_IJSG_SB_EEEEEEEvNS4_8identityENS4_13SM90_TMA_LOADES18_vS19_EENS_8epilogue10collective6detail29Sm90TmaWarpSpecializedAdapterINS1D_15DefaultEpilogueIaSJ_SJ_NS1C_6thread17LinearCombinationIaLi1EiiLNS1H_9ScaleType4KindE0ELNS_15FloatRoundStyleE2EaEENS1_15EpilogueDefaultEEEEEvvEEEEvNT_6ParamsE,"ax",@progbits
	.align	128
.text._ZN7cutlass13device_kernelINS_4gemm6kernel13GemmUniversalIN4cute5tupleIJiiiiEEENS1_10collective13CollectiveMmaINS1_34MainloopSm90TmaGmmaWarpSpecializedILi3ENS5_IJNS4_1CILi1EEENSA_ILi2EEESB_EEENS1_32KernelTmaWarpSpecializedPingpongEEENS5_IJNSA_ILi64EEENSA_ILi128EEESG_EEEaNS5_IJlSB_lEEEaSJ_NS4_8TiledMMAINS4_8MMA_AtomIJNS4_4SM904GMMA27MMA_64x128x32_S32S8S8_SS_TNEEEENS4_6LayoutINS5_IJSB_SB_SB_EEENS5_IJNSA_ILi0EEESS_SS_EEEEENS5_IJNS4_10UnderscoreESV_SV_EEEEENS4_23SM90_TMA_LOAD_MULTICASTENS4_14ComposedLayoutINS4_7SwizzleILi2ELi4ELi3EEENS4_18smem_ptr_flag_bitsILi8EEENSQ_INS5_IJNSA_ILi8EEESG_EEENS5_IJSG_SB_EEEEEEEvNS4_8identityENS4_13SM90_TMA_LOADES18_vS19_EENS_8epilogue10collective6detail29Sm90TmaWarpSpecializedAdapterINS1D_15DefaultEpilogueIaSJ_SJ_NS1C_6thread17LinearCombinationIaLi1EiiLNS1H_9ScaleType4KindE0ELNS_15FloatRoundStyleE2EaEENS1_15EpilogueDefaultEEEEEvvEEEEvNT_6ParamsE:
        .type           _ZN7cutlass13device_kernelINS_4gemm6kernel13GemmUniversalIN4cute5tupleIJiiiiEEENS1_10collective13CollectiveMmaINS1_34MainloopSm90TmaGmmaWarpSpecializedILi3ENS5_IJNS4_1CILi1EEENSA_ILi2EEESB_EEENS1_32KernelTmaWarpSpecializedPingpongEEENS5_IJNSA_ILi64EEENSA_ILi128EEESG_EEEaNS5_IJlSB_lEEEaSJ_NS4_8TiledMMAINS4_8MMA_AtomIJNS4_4SM904GMMA27MMA_64x128x32_S32S8S8_SS_TNEEEENS4_6LayoutINS5_IJSB_SB_SB_EEENS5_IJNSA_ILi0EEESS_SS_EEEEENS5_IJNS4_10UnderscoreESV_SV_EEEEENS4_23SM90_TMA_LOAD_MULTICASTENS4_14ComposedLayoutINS4_7SwizzleILi2ELi4ELi3EEENS4_18smem_ptr_flag_bitsILi8EEENSQ_INS5_IJNSA_ILi8EEESG_EEENS5_IJSG_SB_EEEEEEEvNS4_8identityENS4_13SM90_TMA_LOADES18_vS19_EENS_8epilogue10collective6detail29Sm90TmaWarpSpecializedAdapterINS1D_15DefaultEpilogueIaSJ_SJ_NS1C_6thread17LinearCombinationIaLi1EiiLNS1H_9ScaleType4KindE0ELNS_15FloatRoundStyleE2EaEENS1_15EpilogueDefaultEEEEEvvEEEEvNT_6ParamsE,@function
        .size           _ZN7cutlass13device_kernelINS_4gemm6kernel13GemmUniversalIN4cute5tupleIJiiiiEEENS1_10collective13CollectiveMmaINS1_34MainloopSm90TmaGmmaWarpSpecializedILi3ENS5_IJNS4_1CILi1EEENSA_ILi2EEESB_EEENS1_32KernelTmaWarpSpecializedPingpongEEENS5_IJNSA_ILi64EEENSA_ILi128EEESG_EEEaNS5_IJlSB_lEEEaSJ_NS4_8TiledMMAINS4_8MMA_AtomIJNS4_4SM904GMMA27MMA_64x128x32_S32S8S8_SS_TNEEEENS4_6LayoutINS5_IJSB_SB_SB_EEENS5_IJNSA_ILi0EEESS_SS_EEEEENS5_IJNS4_10UnderscoreESV_SV_EEEEENS4_23SM90_TMA_LOAD_MULTICASTENS4_14ComposedLayoutINS4_7SwizzleILi2ELi4ELi3EEENS4_18smem_ptr_flag_bitsILi8EEENSQ_INS5_IJNSA_ILi8EEESG_EEENS5_IJSG_SB_EEEEEEEvNS4_8identityENS4_13SM90_TMA_LOADES18_vS19_EENS_8epilogue10collective6detail29Sm90TmaWarpSpecializedAdapterINS1D_15DefaultEpilogueIaSJ_SJ_NS1C_6thread17LinearCombinationIaLi1EiiLNS1H_9ScaleType4KindE0ELNS_15FloatRoundStyleE2EaEENS1_15EpilogueDefaultEEEEEvvEEEEvNT_6ParamsE,(.L_x_203 - _ZN7cutlass13device_kernelINS_4gemm6kernel13GemmUniversalIN4cute5tupleIJiiiiEEENS1_10collective13CollectiveMmaINS1_34MainloopSm90TmaGmmaWarpSpecializedILi3ENS5_IJNS4_1CILi1EEENSA_ILi2EEESB_EEENS1_32KernelTmaWarpSpecializedPingpongEEENS5_IJNSA_ILi64EEENSA_ILi128EEESG_EEEaNS5_IJlSB_lEEEaSJ_NS4_8TiledMMAINS4_8MMA_AtomIJNS4_4SM904GMMA27MMA_64x128x32_S32S8S8_SS_TNEEEENS4_6LayoutINS5_IJSB_SB_SB_EEENS5_IJNSA_ILi0EEESS_SS_EEEEENS5_IJNS4_10UnderscoreESV_SV_EEEEENS4_23SM90_TMA_LOAD_MULTICASTENS4_14ComposedLayoutINS4_7SwizzleILi2ELi4ELi3EEENS4_18smem_ptr_flag_bitsILi8EEENSQ_INS5_IJNSA_ILi8EEESG_EEENS5_IJSG_SB_EEEEEEEvNS4_8identityENS4_13SM90_TMA_LOADES18_vS19_EENS_8epilogue10collective6detail29Sm90TmaWarpSpecializedAdapterINS1D_15DefaultEpilogueIaSJ_SJ_NS1C_6thread17LinearCombinationIaLi1EiiLNS1H_9ScaleType4KindE0ELNS_15FloatRoundStyleE2EaEENS1_15EpilogueDefaultEEEEEvvEEEEvNT_6ParamsE)
        .other          _ZN7cutlass13device_kernelINS_4gemm6kernel13GemmUniversalIN4cute5tupleIJiiiiEEENS1_10collective13CollectiveMmaINS1_34MainloopSm90TmaGmmaWarpSpecializedILi3ENS5_IJNS4_1CILi1EEENSA_ILi2EEESB_EEENS1_32KernelTmaWarpSpecializedPingpongEEENS5_IJNSA_ILi64EEENSA_ILi128EEESG_EEEaNS5_IJlSB_lEEEaSJ_NS4_8TiledMMAINS4_8MMA_AtomIJNS4_4SM904GMMA27MMA_64x128x32_S32S8S8_SS_TNEEEENS4_6LayoutINS5_IJSB_SB_SB_EEENS5_IJNSA_ILi0EEESS_SS_EEEEENS5_IJNS4_10UnderscoreESV_SV_EEEEENS4_23SM90_TMA_LOAD_MULTICASTENS4_14ComposedLayoutINS4_7SwizzleILi2ELi4ELi3EEENS4_18smem_ptr_flag_bitsILi8EEENSQ_INS5_IJNSA_ILi8EEESG_EEENS5_IJSG_SB_EEEEEEEvNS4_8identityENS4_13SM90_TMA_LOADES18_vS19_EENS_8epilogue10collective6detail29Sm90TmaWarpSpecializedAdapterINS1D_15DefaultEpilogueIaSJ_SJ_NS1C_6thread17LinearCombinationIaLi1EiiLNS1H_9ScaleType4KindE0ELNS_15FloatRoundStyleE2EaEENS1_15EpilogueDefaultEEEEEvvEEEEvNT_6ParamsE,@"STO_CUDA_ENTRY STV_DEFAULT"
_ZN7cutlass13device_kernelINS_4gemm6kernel13GemmUniversalIN4cute5tupleIJiiiiEEENS1_10collective13CollectiveMmaINS1_34MainloopSm90TmaGmmaWarpSpecializedILi3ENS5_IJNS4_1CILi1EEENSA_ILi2EEESB_EEENS1_32KernelTmaWarpSpecializedPingpongEEENS5_IJNSA_ILi64EEENSA_ILi128EEESG_EEEaNS5_IJlSB_lEEEaSJ_NS4_8TiledMMAINS4_8MMA_AtomIJNS4_4SM904GMMA27MMA_64x128x32_S32S8S8_SS_TNEEEENS4_6LayoutINS5_IJSB_SB_SB_EEENS5_IJNSA_ILi0EEESS_SS_EEEEENS5_IJNS4_10UnderscoreESV_SV_EEEEENS4_23SM90_TMA_LOAD_MULTICASTENS4_14ComposedLayoutINS4_7SwizzleILi2ELi4ELi3EEENS4_18smem_ptr_flag_bitsILi8EEENSQ_INS5_IJNSA_ILi8EEESG_EEENS5_IJSG_SB_EEEEEEEvNS4_8identityENS4_13SM90_TMA_LOADES18_vS19_EENS_8epilogue10collective6detail29Sm90TmaWarpSpecializedAdapterINS1D_15DefaultEpilogueIaSJ_SJ_NS1C_6thread17LinearCombinationIaLi1EiiLNS1H_9ScaleType4KindE0ELNS_15FloatRoundStyleE2EaEENS1_15EpilogueDefaultEEEEEvvEEEEvNT_6ParamsE:
[----:B------:R-:W0:Y:S02]  /*0000*/  LDC R1, c[0x0][0x28] ;  /* 0x00000a00ff017b82 */ /* 0x000e240000000800 */
[----:B0-----:R-:W-:Y:S01]  /*0010*/  VIADD R1, R1, 0xfffffff8 ;  /* 0xfffffff801017836 */ /* 0x001fe20000000000 */
[----:B------:R-:W0:Y:S01]  /*0020*/  S2R R4, SR_TID.X ;  /* 0x0000000000047919 */ /* 0x000e220000002100 */
[----:B------:R-:W-:Y:S01]  /*0030*/  ELECT P0, URZ, PT ;  /* 0x00000000003f782f */ /* 0x000fe20003800000 */
[----:B------:R-:W-:Y:S01]  /*0040*/  BSSY B0, `(.L_x_0) ;  /* 0x000000f000007945 */ /* 0x000fe20003800000 */
[--C-:B0-----:R-:W-:Y:S02]  /*0050*/  SHF.R.U32.HI R2, RZ, 0x5, R4.reuse ;  /* 0x00000005ff027819 */ /* 0x101fe40000011604 */
[----:B------:R-:W-:-:S03]  /*0060*/  SHF.R.U32.HI R7, RZ, 0x7, R4 ;  /* 0x00000007ff077819 */ /* 0x000fc60000011604 */
[----:B------:R-:W0:Y:S04]  /*0070*/  SHFL.IDX PT, R5, R2, RZ, 0x1f ;  /* 0x00001fff02057589 */ /* 0x000e2800000e0000 */
[----:B------:R1:W2:Y:S01]  /*0080*/  SHFL.IDX PT, R10, R7, RZ, 0x1f ;  /* 0x00001fff070a7589 */ /* 0x0002a200000e0000 */
[----:B0-----:R-:W-:-:S13]  /*0090*/  ISETP.NE.OR P0, PT, R5, RZ, !P0 ;  /* 0x000000ff0500720c */ /* 0x001fda0004705670 */
[----:B-12---:R-:W-:Y:S05]  /*00a0*/  @P0 BRA `(.L_x_1) ;  /* 0x0000000000200947 */ /* 0x006fea0003800000 */
[----:B------:R-:W-:Y:S02]  /*00b0*/  ULDC.64 UR4, c[0x0][0x198] ;  /* 0x0000660000047ab9 */ /* 0x000fe40000000a00 */
[----:B------:R-:W-:Y:S02]  /*00c0*/  UIADD3 UR6, UP0, UR4, 0xf0, URZ ;  /* 0x000000f004067890 */ /* 0x000fe4000ff1e03f */
[----:B------:R-:W-:Y:S02]  /*00d0*/  UIADD3 UR4, UP1, UR4, 0x1f0, URZ ;  /* 0x000001f004047890 */ /* 0x000fe4000ff3e03f */
[----:B------:R-:W-:Y:S02]  /*00e0*/  UIADD3.X UR7, URZ, UR5, URZ, UP0, !UPT ;  /* 0x000000053f077290 */ /* 0x000fe400087fe43f */
[----:B------:R-:W-:-:S07]  /*00f0*/  UIADD3.X UR5, URZ, UR5, URZ, UP1, !UPT ;  /* 0x000000053f057290 */ /* 0x000fce0008ffe43f */
[----:B------:R0:W-:Y:S02]  /*0100*/  UTMACCTL.PF [UR6] ;  /* 0x00000000060079b9 */ /* 0x0001e40008040000 */
[----:B------:R0:W-:Y:S02]  /*0110*/  UTMACCTL.PF [UR4] ;  /* 0x00000000040079b9 */ /* 0x0001e40008040000 */
[----:B0-----:R-:W-:Y:S01]  /*0120*/  NOP ;  /* 0x0000000000007918 */ /* 0x001fe20000000000 */
.L_x_1:
[----:B------:R-:W-:Y:S05]  /*0130*/  BSYNC B0 ;  /* 0x0000000000007941 */ /* 0x000fea0003800000 */
.L_x_0:
[----:B------:R-:W0:Y:S02]  /*0140*/  SHFL.IDX PT, R8, R2, RZ, 0x1f ;  /* 0x00001fff02087589 */ /* 0x000e2400000e0000 */
[----:B0-----:R-:W-:-:S13]  /*0150*/  ISETP.NE.AND P0, PT, R8, RZ, PT ;  /* 0x000000ff0800720c */ /* 0x001fda0003f05270 */
[----:B------:R-:W-:Y:S05]  /*0160*/  @P0 BRA `(.L_x_2) ;  /* 0x0000000000500947 */ /* 0x000fea0003800000 */
[----:B------:R-:W0:Y:S01]  /*0170*/  S2UR UR8, SR_CgaCtaId ;  /* 0x00000000000879c3 */ /* 0x000e220000008800 */
[----:B------:R-:W-:Y:S01]  /*0180*/  UMOV UR4, 0x400 ;  /* 0x0000040000047882 */ /* 0x000fe20000000000 */
[----:B------:R-:W-:Y:S01]  /*0190*/  UMOV UR5, 0x1 ;  /* 0x0000000100057882 */ /* 0x000fe20000000000 */
[----:B------:R-:W-:Y:S01]  /*01a0*/  UMOV UR6, 0x2 ;  /* 0x0000000200067882 */ /* 0x000fe20000000000 */
[----:B------:R-:W-:Y:S01]  /*01b0*/  ELECT P0, URZ, PT ;  /* 0x00000000003f782f */ /* 0x000fe20003800000 */
[----:B------:R-:W-:-:S04]  /*01c0*/  UIADD3 UR6, -UR6, 0x100000, URZ ;  /* 0x0010000006067890 */ /* 0x000fc8000fffe13f */
[----:B------:R-:W-:Y:S02]  /*01d0*/  USHF.L.U32 UR7, UR6, 0xb, URZ ;  /* 0x0000000b06077899 */ /* 0x000fe4000800063f */
[----:B------:R-:W-:Y:S02]  /*01e0*/  USHF.L.U32 UR6, UR6, 0x1, URZ ;  /* 0x0000000106067899 */ /* 0x000fe4000800063f */
[----:B0-----:R-:W-:Y:S02]  /*01f0*/  ULEA UR8, UR8, UR4, 0x18 ;  /* 0x0000000408087291 */ /* 0x001fe4000f8ec03f */
[----:B------:R-:W-:-:S04]  /*0200*/  UIADD3 UR4, -UR5, 0x100000, URZ ;  /* 0x0010000005047890 */ /* 0x000fc8000fffe13f */
[----:B------:R-:W-:Y:S02]  /*0210*/  USHF.L.U32 UR5, UR4, 0xb, URZ ;  /* 0x0000000b04057899 */ /* 0x000fe4000800063f */
[----:B------:R-:W-:Y:S01]  /*0220*/  USHF.L.U32 UR4, UR4, 0x1, URZ ;  /* 0x0000000104047899 */ /* 0x000fe2000800063f */
[----:B------:R-:W0:Y:S11]  /*0230*/  FENCE.VIEW.ASYNC.S ;  /* 0x00000000000073c6 */ /* 0x000e360000000000 */
[----:B0-----:R0:W1:Y:S01]  /*0240*/  SYNCS.EXCH.64 URZ, [UR8], UR4 ;  /* 0x00000004083f75b2 */ /* 0x0010620008000100 */
[----:B------:R0:W2:Y:S01]  /*0250*/  SYNCS.EXCH.64 URZ, [UR8+0x18], UR6 ;  /* 0x00001806083f75b2 */ /* 0x0000a20008000100 */
[----:B------:R0:W3:Y:S01]  /*0260*/  SYNCS.EXCH.64 URZ, [UR8+0x8], UR4 ;  /* 0x00000804083f75b2 */ /* 0x0000e20008000100 */
[----:B------:R0:W4:Y:S01]  /*0270*/  SYNCS.EXCH.64 URZ, [UR8+0x20], UR6 ;  /* 0x00002006083f75b2 */ /* 0x0001220008000100 */
[----:B------:R0:W0:Y:S01]  /*0280*/  SYNCS.EXCH.64 URZ, [UR8+0x10], UR4 ;  /* 0x00001004083f75b2 */ /* 0x0000220008000100 */
[----:B------:R0:W0:Y:S01]  /*0290*/  SYNCS.EXCH.64 URZ, [UR8+0x28], UR6 ;  /* 0x00002806083f75b2 */ /* 0x0000220008000100 */
[----:B------:R-:W-:Y:S01]  /*02a0*/  NOP ;  /* 0x0000000000007918 */ /* 0x000fe20000000000 */
.L_x_2:
[----:B------:R-:W5:Y:S01]  /*02b0*/  SHFL.IDX PT, R11, R2, RZ, 0x1f ;  /* 0x00001fff020b7589 */ /* 0x000f6200000e0000 */
[----:B------:R-:W1:Y:S01]  /*02c0*/  S2UR UR12, SR_CTAID.X ;  /* 0x00000000000c79c3 */ /* 0x000e620000002500 */
[----:B------:R-:W-:Y:S02]  /*02d0*/  SHF.R.S32.HI R3, RZ, 0x1f, R4 ;  /* 0x0000001fff037819 */ /* 0x000fe40000011404 */
[----:B------:R-:W-:Y:S01]  /*02e0*/  ELECT P0, URZ, PT ;  /* 0x00000000003f782f */ /* 0x000fe20003800000 */
[----:B------:R-:W2:Y:S01]  /*02f0*/  SHFL.IDX PT, R9, R2, RZ, 0x1f ;  /* 0x00001fff02097589 */ /* 0x000ea200000e0000 */
[----:B------:R-:W-:Y:S02]  /*0300*/  ELECT P1, URZ, PT ;  /* 0x00000000003f782f */ /* 0x000fe40003820000 */
[----:B------:R-:W-:Y:S01]  /*0310*/  LEA.HI R3, R3, R4, RZ, 0x7 ;  /* 0x0000000403037211 */ /* 0x000fe200078f38ff */
[----:B0-----:R-:W-:Y:S01]  /*0320*/  ULDC UR4, c[0x0][0x150] ;  /* 0x0000540000047ab9 */ /* 0x001fe20000000800 */
[----:B------:R-:W0:Y:S01]  /*0330*/  S2R R6, SR_CTAID.Y ;  /* 0x0000000000067919 */ /* 0x000e220000002600 */
[----:B------:R-:W3:Y:S01]  /*0340*/  LDC R21, c[0x0][0x148] ;  /* 0x00005200ff157b82 */ /* 0x000ee20000000800 */
[----:B------:R-:W-:Y:S01]  /*0350*/  LOP3.LUT R3, R3, 0xffffff80, RZ, 0xc0, !PT ;  /* 0xffffff8003037812 */ /* 0x000fe200078ec0ff */
[----:B------:R-:W-:Y:S01]  /*0360*/  UMOV UR11, 0x80 ;  /* 0x00000080000b7882 */ /* 0x000fe20000000000 */
[----:B------:R-:W-:Y:S01]  /*0370*/  NOP ;  /* 0x0000000000007918 */ /* 0x000fe20000000000 */
[----:B------:R-:W-:Y:S01]  /*0380*/  NOP ;  /* 0x0000000000007918 */ /* 0x000fe20000000000 */
[C---:B------:R-:W-:Y:S01]  /*0390*/  VIADD R35, R10.reuse, 0xffffffff ;  /* 0xffffffff0a237836 */ /* 0x040fe20000000000 */
[----:B------:R-:W-:Y:S01]  /*03a0*/  ISETP.NE.AND P2, PT, R10, RZ, PT ;  /* 0x000000ff0a00720c */ /* 0x000fe20003f45270 */
[----:B------:R-:W-:Y:S01]  /*03b0*/  IMAD.IADD R3, R4, 0x1, -R3 ;  /* 0x0000000104037824 */ /* 0x000fe200078e0a03 */
[----:B------:R-:W4:Y:S02]  /*03c0*/  LDC R15, c[0x0][0x140] ;  /* 0x00005000ff0f7b82 */ /* 0x000f240000000800 */
[----:B------:R-:W-:-:S02]  /*03d0*/  ISETP.GE.U32.AND P5, PT, R35, 0x2, PT ;  /* 0x000000022300780c */ /* 0x000fc40003fa6070 */
[----:B------:R-:W-:Y:S02]  /*03e0*/  SHF.R.S32.HI R0, RZ, 0x1f, R3 ;  /* 0x0000001fff007819 */ /* 0x000fe40000011403 */
[----:B-----5:R-:W-:Y:S02]  /*03f0*/  ISETP.NE.OR P0, PT, R11, RZ, !P0 ;  /* 0x000000ff0b00720c */ /* 0x020fe40004705670 */
[----:B------:R-:W5:Y:S01]  /*0400*/  LDC R14, c[0x0][0x144] ;  /* 0x00005100ff0e7b82 */ /* 0x000f620000000800 */
[----:B------:R-:W-:Y:S02]  /*0410*/  SHF.R.S32.HI R11, RZ, 0x1f, R8 ;  /* 0x0000001fff0b7819 */ /* 0x000fe40000011408 */
[----:B--2---:R-:W-:Y:S02]  /*0420*/  ISETP.NE.OR P1, PT, R9, RZ, !P1 ;  /* 0x000000ff0900720c */ /* 0x004fe40004f25670 */
[----:B------:R-:W-:Y:S02]  /*0430*/  LEA.HI R11, R11, R8, RZ, 0x2 ;  /* 0x000000080b0b7211 */ /* 0x000fe400078f10ff */
[----:B-1----:R-:W-:-:S02]  /*0440*/  I2FP.F32.U32 R13, UR12 ;  /* 0x0000000c000d7c45 */ /* 0x002fc40008201000 */
[----:B------:R-:W-:Y:S02]  /*0450*/  LOP3.LUT R11, R11, 0x3ffffffc, RZ, 0xc0, !PT ;  /* 0x3ffffffc0b0b7812 */ /* 0x000fe400078ec0ff */
[----:B------:R-:W-:Y:S01]  /*0460*/  LEA.HI R2, R0, R3, RZ, 0x3 ;  /* 0x0000000300027211 */ /* 0x000fe200078f18ff */
[----:B------:R-:W-:Y:S01]  /*0470*/  VOTEU.ALL UP0, P0 ;  /* 0x00000000003f7886 */ /* 0x000fe20000000000 */
[----:B------:R-:W-:Y:S01]  /*0480*/  FMUL R13, R13, UR4 ;  /* 0x000000040d0d7c20 */ /* 0x000fe20008400000 */
[----:B------:R-:W-:Y:S01]  /*0490*/  IMAD.IADD R11, R8, 0x1, -R11 ;  /* 0x00000001080b7824 */ /* 0x000fe200078e0a0b */
[----:B0-----:R-:W-:Y:S01]  /*04a0*/  I2FP.F32.U32 R8, R6 ;  /* 0x0000000600087245 */ /* 0x001fe20000201000 */
[----:B------:R-:W-:Y:S01]  /*04b0*/  VOTEU.ALL UP1, P1 ;  /* 0x00000000003f7886 */ /* 0x000fe20000820000 */
[----:B------:R-:W0:Y:S01]  /*04c0*/  @!UP0 S2UR UR7, SR_CgaCtaId ;  /* 0x00000000000789c3 */ /* 0x000e220000008800 */
[----:B------:R-:W-:Y:S01]  /*04d0*/  ULDC UR4, c[0x0][0x154] ;  /* 0x0000550000047ab9 */ /* 0x000fe20000000800 */
[--C-:B------:R-:W-:Y:S01]  /*04e0*/  SHF.R.S32.HI R9, RZ, 0x3, R2.reuse ;  /* 0x00000003ff097819 */ /* 0x100fe20000011402 */
[----:B------:R-:W-:Y:S01]  /*04f0*/  FMUL R8, R8, UR4 ;  /* 0x0000000408087c20 */ /* 0x000fe20008400000 */
[----:B------:R-:W-:Y:S01]  /*0500*/  SHF.R.S32.HI R12, RZ, 0x1f, R2 ;  /* 0x0000001fff0c7819 */ /* 0x000fe20000011402 */
[----:B------:R-:W1:Y:S01]  /*0510*/  F2I.U32.TRUNC.NTZ R13, R13 ;  /* 0x0000000d000d7305 */ /* 0x000e62000020f000 */
[----:B------:R-:W-:Y:S01]  /*0520*/  SHF.R.S32.HI R2, RZ, 0x1f, R5 ;  /* 0x0000001fff027819 */ /* 0x000fe20000011405 */
[----:B------:R-:W-:Y:S01]  /*0530*/  UMOV UR4, 0x20 ;  /* 0x0000002000047882 */ /* 0x000fe20000000000 */
[----:B------:R-:W2:Y:S01]  /*0540*/  @!UP1 S2UR UR10, SR_CgaCtaId ;  /* 0x00000000000a99c3 */ /* 0x000ea20000008800 */
[----:B------:R-:W-:Y:S01]  /*0550*/  LEA.HI R12, R12, R9, RZ, 0x2 ;  /* 0x000000090c0c7211 */ /* 0x000fe200078f10ff */
[----:B------:R-:W-:Y:S01]  /*0560*/  @!UP0 UMOV UR6, 0x400 ;  /* 0x0000040000068882 */ /* 0x000fe20000000000 */
[----:B------:R-:W-:Y:S01]  /*0570*/  LEA.HI R2, R2, R5, RZ, 0x2 ;  /* 0x0000000502027211 */ /* 0x000fe200078f10ff */
[----:B------:R-:W-:-:S04]  /*0580*/  @!UP0 UIADD3 UR4, -UR4, 0x100000, URZ ;  /* 0x0010000004048890 */ /* 0x000fc8000fffe13f */
[----:B------:R-:W-:Y:S02]  /*0590*/  @!UP0 USHF.L.U32 UR5, UR4, 0xb, URZ ;  /* 0x0000000b04058899 */ /* 0x000fe4000800063f */
[----:B------:R-:W-:Y:S01]  /*05a0*/  @!UP0 USHF.L.U32 UR4, UR4, 0x1, URZ ;  /* 0x0000000104048899 */ /* 0x000fe2000800063f */
[----:B------:R-:W3:Y:S01]  /*05b0*/  F2I.U32.TRUNC.NTZ R8, R8 ;  /* 0x0000000800087305 */ /* 0x000ee2000020f000 */
[----:B------:R-:W-:Y:S01]  /*05c0*/  LOP3.LUT R12, R12, 0xfffffffc, RZ, 0xc0, !PT ;  /* 0xfffffffc0c0c7812 */ /* 0x000fe200078ec0ff */
[----:B------:R-:W-:Y:S01]  /*05d0*/  @!UP1 UMOV UR9, 0x400 ;  /* 0x0000040000099882 */ /* 0x000fe20000000000 */
[----:B------:R-:W-:Y:S01]  /*05e0*/  LOP3.LUT R2, R2, 0xfffffffc, RZ, 0xc0, !PT ;  /* 0xfffffffc02027812 */ /* 0x000fe200078ec0ff */
[----:B------:R-:W-:Y:S01]  /*05f0*/  VOTEU.ALL UP2, P1 ;  /* 0x00000000003f7886 */ /* 0x000fe20000840000 */
[----:B------:R-:W-:Y:S01]  /*0600*/  VOTEU.ALL UP3, P1 ;  /* 0x00000000003f7886 */ /* 0x000fe20000860000 */
[----:B------:R-:W-:Y:S01]  /*0610*/  IMAD.IADD R12, R9, 0x1, -R12 ;  /* 0x00000001090c7824 */ /* 0x000fe200078e0a0c */
[----:B------:R-:W-:Y:S01]  /*0620*/  VOTEU.ALL UP4, P1 ;  /* 0x00000000003f7886 */ /* 0x000fe20000880000 */
[----:B------:R-:W-:Y:S01]  /*0630*/  IMAD.IADD R5, R5, 0x1, -R2 ;  /* 0x0000000105057824 */ /* 0x000fe200078e0a02 */
[----:B------:R-:W-:Y:S01]  /*0640*/  VOTEU.ALL UP5, P1 ;  /* 0x00000000003f7886 */ /* 0x000fe200008a0000 */
[----:B------:R-:W-:Y:S01]  /*0650*/  IMAD R11, R11, 0x4, R12 ;  /* 0x000000040b0b7824 */ /* 0x000fe200078e020c */
[----:B0-----:R-:W-:Y:S01]  /*0660*/  @!UP0 ULEA UR8, UR7, UR6, 0x18 ;  /* 0x0000000607088291 */ /* 0x001fe2000f8ec03f */
[----:B-1----:R-:W-:Y:S01]  /*0670*/  IMAD.MOV R13, RZ, RZ, -R13 ;  /* 0x000000ffff0d7224 */ /* 0x002fe200078e0a0d */
[----:B------:R-:W-:-:S04]  /*0680*/  @!UP1 UIADD3 UR6, -UR11, 0x100000, URZ ;  /* 0x001000000b069890 */ /* 0x000fc8000fffe13f */
[----:B------:R-:W-:Y:S02]  /*0690*/  @!UP1 USHF.L.U32 UR7, UR6, 0xb, URZ ;  /* 0x0000000b06079899 */ /* 0x000fe4000800063f */
[----:B------:R-:W-:Y:S01]  /*06a0*/  @!UP1 USHF.L.U32 UR6, UR6, 0x1, URZ ;  /* 0x0000000106069899 */ /* 0x000fe2000800063f */
[----:B------:R-:W-:Y:S01]  /*06b0*/  IMAD.SHL.U32 R88, R11, 0x4, RZ ;  /* 0x000000040b587824 */ /* 0x000fe200078e00ff */
[----:B------:R-:W-:Y:S01]  /*06c0*/  ISETP.NE.AND P1, PT, R5, 0x3, PT ;  /* 0x000000030500780c */ /* 0x000fe20003f25270 */
[----:B---3--:R-:W-:Y:S01]  /*06d0*/  IMAD.MOV R24, RZ, RZ, -R8 ;  /* 0x000000ffff187224 */ /* 0x008fe200078e0a08 */
[----:B----4-:R-:W-:Y:S01]  /*06e0*/  ISETP.EQ.U32.AND P3, PT, R15, 0x1, PT ;  /* 0x000000010f00780c */ /* 0x010fe20003f62070 */
[----:B------:R-:W-:Y:S01]  /*06f0*/  VOTEU.ALL UP0, P0 ;  /* 0x00000000003f7886 */ /* 0x000fe20000000000 */
[----:B--2---:R-:W-:Y:S01]  /*0700*/  @!UP1 ULEA UR9, UR10, UR9, 0x18 ;  /* 0x000000090a099291 */ /* 0x004fe2000f8ec03f */
[----:B------:R-:W-:Y:S01]  /*0710*/  IMAD R9, R21, R24, R6 ;  /* 0x0000001815097224 */ /* 0x000fe200078e0206 */
[----:B------:R-:W-:Y:S01]  /*0720*/  LOP3.LUT R88, R11, 0xc, R88, 0x78, !PT ;  /* 0x0000000c0b587812 */ /* 0x000fe200078e7858 */
[----:B-----5:R-:W-:Y:S01]  /*0730*/  IMAD R20, R14, R13, UR12 ;  /* 0x0000000c0e147e24 */ /* 0x020fe2000f8e020d */
[----:B------:R-:W-:Y:S01]  /*0740*/  VOTEU.ALL UP1, P0 ;  /* 0x00000000003f7886 */ /* 0x000fe20000020000 */
[----:B------:R-:W-:Y:S01]  /*0750*/  LOP3.LUT P0, RZ, R3, 0x7, RZ, 0xc0, !PT ;  /* 0x0000000703ff7812 */ /* 0x000fe2000780c0ff */
[----:B------:R-:W0:Y:S02]  /*0760*/  FENCE.VIEW.ASYNC.S ;  /* 0x00000000000073c6 */ /* 0x000e240000000000 */
[----:B0-----:R0:W1:Y:S01]  /*0770*/  @!UP0 SYNCS.EXCH.64 URZ, [UR8+0x60], UR4 ;  /* 0x00006004083f85b2 */ /* 0x0010620008000100 */
[----:B------:R-:W-:Y:S01]  /*0780*/  ISETP.NE.AND P4, PT, R9, R88, PT ;  /* 0x000000580900720c */ /* 0x000fe20003f85270 */
[----:B------:R0:W2:Y:S01]  /*0790*/  SHFL.IDX PT, R14, R7, RZ, 0x1f ;  /* 0x00001fff070e7589 */ /* 0x0000a200000e0000 */
[----:B------:R-:W-:-:S02]  /*07a0*/  ISETP.EQ.OR P1, PT, R5, RZ, !P1 ;  /* 0x000000ff0500720c */ /* 0x000fc40004f22670 */
[----:B------:R-:W-:Y:S02]  /*07b0*/  ISETP.LT.U32.AND P0, PT, R88, 0x2, !P0 ;  /* 0x000000025800780c */ /* 0x000fe40004701070 */
[----:B------:R-:W-:Y:S02]  /*07c0*/  ISETP.EQ.OR P4, PT, R20, RZ, !P4 ;  /* 0x000000ff1400720c */ /* 0x000fe40006782670 */
[----:B------:R-:W-:Y:S02]  /*07d0*/  ISETP.EQ.AND P1, PT, R10, RZ, P1 ;  /* 0x000000ff0a00720c */ /* 0x000fe40000f22270 */
[----:B------:R-:W-:Y:S02]  /*07e0*/  PLOP3.LUT P0, PT, P0, P4, PT, 0x80, 0x0 ;  /* 0x000000000000781c */ /* 0x000fe40000709070 */
[----:B------:R-:W-:Y:S02]  /*07f0*/  SEL R16, RZ, 0x1, !P1 ;  /* 0x00000001ff107807 */ /* 0x000fe40004800000 */
[----:B------:R-:W-:Y:S01]  /*0800*/  P2R R100, PR, RZ, 0x1 ;  /* 0x00000001ff647803 */ /* 0x000fe20000000000 */
[----:B------:R0:W3:Y:S01]  /*0810*/  @!UP1 SYNCS.EXCH.64 URZ, [UR8+0x68], UR4 ;  /* 0x00006804083f95b2 */ /* 0x0000e20008000100 */
[----:B------:R-:W-:Y:S01]  /*0820*/  NOP ;  /* 0x0000000000007918 */ /* 0x000fe20000000000 */
[----:B------:R-:W-:Y:S01]  /*0830*/  SEL R16, R16, 0x2, P5 ;  /* 0x0000000210107807 */ /* 0x000fe20002800000 */
[----:B------:R0:W4:Y:S01]  /*0840*/  @!UP2 SYNCS.EXCH.64 URZ, [UR9+0x40], UR6 ;  /* 0x00004006093fa5b2 */ /* 0x0001220008000100 */
[----:B------:R0:W0:Y:S01]  /*0850*/  @!UP3 SYNCS.EXCH.64 URZ, [UR9+0x48], UR6 ;  /* 0x00004806093fb5b2 */ /* 0x0000220008000100 */
[----:B------:R0:W0:Y:S01]  /*0860*/  @!UP4 SYNCS.EXCH.64 URZ, [UR9+0x50], UR6 ;  /* 0x00005006093fc5b2 */ /* 0x0000220008000100 */
[----:B------:R0:W0:Y:S01]  /*0870*/  @!UP5 SYNCS.EXCH.64 URZ, [UR9+0x58], UR6 ;  /* 0x00005806093fd5b2 */ /* 0x0000220008000100 */
[----:B------:R-:W-:Y:S01]  /*0880*/  NOP ;  /* 0x0000000000007918 */ /* 0x000fe20000000000 */
[----:B-1----:R-:W-:Y:S05]  /*0890*/  @!P3 BRA `(.L_x_3) ;  /* 0x000000000008b947 */ /* 0x002fea0003800000 */
[----:B0--34-:R-:W-:Y:S01]  /*08a0*/  UCGABAR_ARV ;  /* 0x00000000000079c7 */ /* 0x019fe20008000000 */
[----:B------:R-:W-:Y:S05]  /*08b0*/  BRA `(.L_x_4) ;  /* 0x0000000000047947 */ /* 0x000fea0003800000 */
.L_x_3:
[----:B0--34-:R-:W-:Y:S01]  /*08c0*/  NOP ;  /* 0x0000000000007918 */ /* 0x019fe20000000000 */
.L_x_4:
[----:B------:R-:W-:Y:S01]  /*08d0*/  ULDC.64 UR4, c[0x0][0x598] ;  /* 0x0001660000047ab9 */ /* 0x000fe20000000a00 */
[----:B------:R-:W-:Y:S01]  /*08e0*/  ULDC.64 UR36, c[0x0][0x208] ;  /* 0x0000820000247ab9 */ /* 0x000fe20000000a00 */
[----:B------:R-:W-:-:S04]  /*08f0*/  ISETP.NE.U32.AND P0, PT, RZ, UR4, PT ;  /* 0x00000004ff007c0c */ /* 0x000fc8000bf05070 */
[----:B------:R-:W-:-:S13]  /*0900*/  ISETP.NE.AND.EX P0, PT, RZ, UR5, PT, P0 ;  /* 0x00000005ff007c0c */ /* 0x000fda000bf05300 */
[----:B------:R-:W-:Y:S05]  /*0910*/  @!P0 BRA `(.L_x_5) ;  /* 0x00000000001c8947 */ /* 0x000fea0003800000 */
[----:B------:R-:W0:Y:S02]  /*0920*/  LDC.64 R8, c[0x0][0x598] ;  /* 0x00016600ff087b82 */ /* 0x000e240000000a00 */
[----:B0-----:R-:W3:Y:S02]  /*0930*/  LDG.E.64 R8, desc[UR36][R8.64] ;  /* 0x0000002408087981 */ /* 0x001ee4000c1e1b00 */
[----:B---3--:R-:W-:-:S04]  /*0940*/  ISETP.NE.U32.AND P0, PT, R8, RZ, PT ;  /* 0x000000ff0800720c */ /* 0x008fc80003f05070 */
[----:B------:R-:W-:-:S13]  /*0950*/  ISETP.NE.AND.EX P0, PT, R9, RZ, PT, P0 ;  /* 0x000000ff0900720c */ /* 0x000fda0003f05300 */
[----:B------:R-:W-:Y:S05]  /*0960*/  @!P0 BRA `(.L_x_5) ;  /* 0x0000000000088947 */ /* 0x000fea0003800000 */
[----:B------:R0:W5:Y:S01]  /*0970*/  LD.E R89, desc[UR36][R8.64] ;  /* 0x0000002408597980 */ /* 0x000162000c101900 */
[----:B------:R-:W-:Y:S05]  /*0980*/  BRA `(.L_x_6) ;  /* 0x0000000000247947 */ /* 0x000fea0003800000 */
.L_x_5:
[----:B------:R-:W-:Y:S02]  /*0990*/  ULDC.64 UR4, c[0x0][0x588] ;  /* 0x0001620000047ab9 */ /* 0x000fe40000000a00 */
[----:B------:R-:W-:-:S04]  /*09a0*/  ISETP.NE.U32.AND P0, PT, RZ, UR4, PT ;  /* 0x00000004ff007c0c */ /* 0x000fc8000bf05070 */
[----:B------:R-:W-:-:S13]  /*09b0*/  ISETP.NE.AND.EX P0, PT, RZ, UR5, PT, P0 ;  /* 0x00000005ff007c0c */ /* 0x000fda000bf05300 */
[----:B------:R-:W-:Y:S05]  /*09c0*/  @!P0 BRA `(.L_x_7) ;  /* 0x00000000000c8947 */ /* 0x000fea0003800000 */
[----:B------:R-:W0:Y:S02]  /*09d0*/  LDC.64 R8, c[0x0][0x588] ;  /* 0x00016200ff087b82 */ /* 0x000e240000000a00 */
[----:B0-----:R1:W5:Y:S01]  /*09e0*/  LDG.E R89, desc[UR36][R8.64] ;  /* 0x0000002408597981 */ /* 0x001362000c1e1900 */
[----:B------:R-:W-:Y:S05]  /*09f0*/  BRA `(.L_x_6) ;  /* 0x0000000000087947 */ /* 0x000fea0003800000 */
.L_x_7:
[----:B------:R-:W-:Y:S02]  /*0a00*/  ULDC UR4, c[0x0][0x580] ;  /* 0x0001600000047ab9 */ /* 0x000fe40000000800 */
[----:B------:R-:W-:-:S07]  /*0a10*/  IMAD.U32 R89, RZ, RZ, UR4 ;  /* 0x00000004ff597e24 */ /* 0x000fce000f8e00ff */
.L_x_6:
[----:B------:R-:W-:Y:S02]  /*0a20*/  ULDC.64 UR4, c[0x0][0x5a0] ;  /* 0x0001680000047ab9 */ /* 0x000fe40000000a00 */
[----:B------:R-:W-:-:S04]  /*0a30*/  ISETP.NE.U32.AND P0, PT, RZ, UR4, PT ;  /* 0x00000004ff007c0c */ /* 0x000fc8000bf05070 */
[----:B------:R-:W-:-:S13]  /*0a40*/  ISETP.NE.AND.EX P0, PT, RZ, UR5, PT, P0 ;  /* 0x00000005ff007c0c */ /* 0x000fda000bf05300 */
[----:B------:R-:W-:Y:S05]  /*0a50*/  @!P0 BRA `(.L_x_8) ;  /* 0x00000000001c8947 */ /* 0x000fea0003800000 */
[----:B01----:R-:W0:Y:S02]  /*0a60*/  LDC.64 R8, c[0x0][0x5a0] ;  /* 0x00016800ff087b82 */ /* 0x003e240000000a00 */
[----:B0-----:R-:W3:Y:S02]  /*0a70*/  LDG.E.64 R8, desc[UR36][R8.64] ;  /* 0x0000002408087981 */ /* 0x001ee4000c1e1b00 */
[----:B---3--:R-:W-:-:S04]  /*0a80*/  ISETP.NE.U32.AND P0, PT, R8, RZ, PT ;  /* 0x000000ff0800720c */ /* 0x008fc80003f05070 */
[----:B------:R-:W-:-:S13]  /*0a90*/  ISETP.NE.AND.EX P0, PT, R9, RZ, PT, P0 ;  /* 0x000000ff0900720c */ /* 0x000fda0003f05300 */
[----:B------:R-:W-:Y:S05]  /*0aa0*/  @!P0 BRA `(.L_x_8) ;  /* 0x0000000000088947 */ /* 0x000fea0003800000 */
[----:B------:R0:W5:Y:S01]  /*0ab0*/  LD.E R90, desc[UR36][R8.64] ;  /* 0x00000024085a7980 */ /* 0x000162000c101900 */
[----:B------:R-:W-:Y:S05]  /*0ac0*/  BRA `(.L_x_9) ;  /* 0x0000000000247947 */ /* 0x000fea0003800000 */
.L_x_8:
[----:B------:R-:W-:Y:S02]  /*0ad0*/  ULDC.64 UR4, c[0x0][0x590] ;  /* 0x0001640000047ab9 */ /* 0x000fe40000000a00 */
[----:B------:R-:W-:-:S04]  /*0ae0*/  ISETP.NE.U32.AND P0, PT, RZ, UR4, PT ;  /* 0x00000004ff007c0c */ /* 0x000fc8000bf05070 */
[----:B------:R-:W-:-:S13]  /*0af0*/  ISETP.NE.AND.EX P0, PT, RZ, UR5, PT, P0 ;  /* 0x00000005ff007c0c */ /* 0x000fda000bf05300 */
[----:B------:R-:W-:Y:S05]  /*0b00*/  @!P0 BRA `(.L_x_10) ;  /* 0x00000000000c8947 */ /* 0x000fea0003800000 */
[----:B------:R-:W3:Y:S02]  /*0b10*/  LDC.64 R90, c[0x0][0x590] ;  /* 0x00016400ff5a7b82 */ /* 0x000ee40000000a00 */
[----:B---3--:R3:W5:Y:S01]  /*0b20*/  LDG.E R90, desc[UR36][R90.64] ;  /* 0x000000245a5a7981 */ /* 0x008762000c1e1900 */
[----:B------:R-:W-:Y:S05]  /*0b30*/  BRA `(.L_x_9) ;  /* 0x0000000000087947 */ /* 0x000fea0003800000 */
.L_x_10:
[----:B------:R-:W-:Y:S02]  /*0b40*/  ULDC UR4, c[0x0][0x584] ;  /* 0x0001610000047ab9 */ /* 0x000fe40000000800 */
[----:B------:R-:W-:-:S07]  /*0b50*/  IMAD.U32 R90, RZ, RZ, UR4 ;  /* 0x00000004ff5a7e24 */ /* 0x000fce000f8e00ff */
.L_x_9:
[----:B------:R-:W4:Y:S01]  /*0b60*/  LDC R2, c[0x0][0x65c] ;  /* 0x00019700ff027b82 */ /* 0x000f220000000800 */
[----:B------:R-:W-:Y:S01]  /*0b70*/  ULDC UR6, c[0x0][0x28c] ;  /* 0x0000a30000067ab9 */ /* 0x000fe20000000800 */
[----:B------:R-:W-:Y:S01]  /*0b80*/  ISETP.NE.AND P0, PT, R10, 0x2, PT ;  /* 0x000000020a00780c */ /* 0x000fe20003f05270 */
[----:B------:R-:W-:Y:S01]  /*0b90*/  UIADD3 UR6, UR6, 0x3f, URZ ;  /* 0x0000003f06067890 */ /* 0x000fe2000fffe03f */
[----:B01----:R-:W-:Y:S01]  /*0ba0*/  IMAD.U32 R8, RZ, RZ, UR12 ;  /* 0x0000000cff087e24 */ /* 0x003fe2000f8e00ff */
[----:B------:R-:W-:Y:S01]  /*0bb0*/  UMOV UR38, URZ ;  /* 0x0000003f00267c82 */ /* 0x000fe20008000000 */
[----:B------:R-:W-:Y:S01]  /*0bc0*/  IMAD.MOV.U32 R9, RZ, RZ, RZ ;  /* 0x000000ffff097224 */ /* 0x000fe200078e00ff */
[----:B------:R-:W-:Y:S01]  /*0bd0*/  USHF.R.S32.HI UR7, URZ, 0x1f, UR6 ;  /* 0x0000001f3f077899 */ /* 0x000fe20008011406 */
[----:B------:R-:W-:Y:S01]  /*0be0*/  UMOV UR39, URZ ;  /* 0x0000003f00277c82 */ /* 0x000fe20008000000 */
[----:B------:R-:W-:Y:S02]  /*0bf0*/  ULDC.64 UR8, c[0x0][0x650] ;  /* 0x0001940000087ab9 */ /* 0x000fe40000000a00 */
[----:B------:R-:W-:-:S04]  /*0c00*/  ULEA.HI UR7, UR7, UR6, URZ, 0x6 ;  /* 0x0000000607077291 */ /* 0x000fc8000f8f303f */
[----:B------:R-:W-:Y:S01]  /*0c10*/  USHF.R.S32.HI UR40, URZ, 0x6, UR7 ;  /* 0x000000063f287899 */ /* 0x000fe20008011407 */
[----:B----4-:R-:W-:-:S13]  /*0c20*/  ISETP.NE.AND P1, PT, R2, 0x1, PT ;  /* 0x000000010200780c */ /* 0x010fda0003f25270 */
[----:B------:R-:W0:Y:S01]  /*0c30*/  @P1 LDC R19, c[0x0][0x10] ;  /* 0x00000400ff131b82 */ /* 0x000e220000000800 */
[----:B------:R-:W-:Y:S02]  /*0c40*/  @P1 IMAD.MOV.U32 R7, RZ, RZ, RZ ;  /* 0x000000ffff071224 */ /* 0x000fe400078e00ff */
[----:B------:R-:W-:-:S05]  /*0c50*/  @P1 IMAD.MOV.U32 R17, RZ, RZ, RZ ;  /* 0x000000ffff111224 */ /* 0x000fca00078e00ff */
[----:B------:R-:W1:Y:S01]  /*0c60*/  @!P1 LDC R11, c[0x0][0xc] ;  /* 0x00000300ff0b9b82 */ /* 0x000e620000000800 */
[----:B------:R-:W-:Y:S01]  /*0c70*/  ULDC UR4, c[0x0][0xc] ;  /* 0x0000030000047ab9 */ /* 0x000fe20000000800 */
[----:B------:R-:W-:Y:S02]  /*0c80*/  ULDC UR5, c[0x0][0x10] ;  /* 0x0000040000057ab9 */ /* 0x000fe40000000800 */
[----:B------:R-:W-:-:S04]  /*0c90*/  UIMAD.WIDE.U32 UR4, UR4, UR5, URZ ;  /* 0x00000005040472a5 */ /* 0x000fc8000f8e003f */
[----:B------:R-:W4:Y:S01]  /*0ca0*/  LDC R2, c[0x0][0x14] ;  /* 0x00000500ff027b82 */ /* 0x000f220000000800 */
[----:B0-----:R-:W-:-:S04]  /*0cb0*/  @P1 IMAD.WIDE.U32 R18, R19, UR12, R6 ;  /* 0x0000000c13121c25 */ /* 0x001fc8000f8e0006 */
[----:B------:R-:W-:Y:S02]  /*0cc0*/  @P1 IMAD.IADD R17, R19, 0x1, R17 ;  /* 0x0000000113111824 */ /* 0x000fe400078e0211 */
[----:B-1----:R-:W-:-:S04]  /*0cd0*/  @!P1 IMAD.WIDE.U32 R8, R6, R11, R8 ;  /* 0x0000000b06089225 */ /* 0x002fc800078e0008 */
[----:B------:R-:W-:Y:S02]  /*0ce0*/  @!P1 IMAD.MOV.U32 R18, RZ, RZ, R8 ;  /* 0x000000ffff129224 */ /* 0x000fe400078e0008 */
[----:B------:R-:W-:Y:S02]  /*0cf0*/  @!P1 IMAD.MOV.U32 R17, RZ, RZ, R9 ;  /* 0x000000ffff119224 */ /* 0x000fe400078e0009 */
[----:B----4-:R-:W-:-:S04]  /*0d00*/  IMAD.WIDE.U32 R12, R2, UR4, RZ ;  /* 0x00000004020c7c25 */ /* 0x010fc8000f8e00ff */
[----:B------:R-:W-:Y:S01]  /*0d10*/  IMAD R23, R2, UR5, RZ ;  /* 0x0000000502177c24 */ /* 0x000fe2000f8e02ff */
[----:B------:R0:W-:Y:S03]  /*0d20*/  STL.64 [R1], R12 ;  /* 0x0000000c01007387 */ /* 0x0001e60000100a00 */
[----:B------:R-:W-:Y:S01]  /*0d30*/  IMAD.IADD R23, R13, 0x1, R23 ;  /* 0x000000010d177824 */ /* 0x000fe200078e0217 */
[----:B------:R-:W-:Y:S06]  /*0d40*/  @P0 BRA `(.L_x_11) ;  /* 0x0000000000200947 */ /* 0x000fec0003800000 */
[----:B------:R-:W-:Y:S01]  /*0d50*/  UISETP.GE.U32.AND UP0, UPT, UR40, 0x3, UPT ;  /* 0x000000032800788c */ /* 0x000fe2000bf06070 */
[----:B------:R-:W-:Y:S01]  /*0d60*/  IADD3 R18, P0, R18, R12, RZ ;  /* 0x0000000c12127210 */ /* 0x000fe20007f1e0ff */
[----:B------:R-:W-:Y:S01]  /*0d70*/  UIMAD.WIDE.U32 UR4, UR40, -0x55555555, URZ ;  /* 0xaaaaaaab280478a5 */ /* 0x000fe2000f8e003f */
[----:B------:R-:W-:-:S03]  /*0d80*/  UMOV UR39, URZ ;  /* 0x0000003f00277c82 */ /* 0x000fc60008000000 */
[----:B------:R-:W-:Y:S01]  /*0d90*/  USHF.R.U32.HI UR4, URZ, 0x1, UR5 ;  /* 0x000000013f047899 */ /* 0x000fe20008011605 */
[----:B------:R-:W-:-:S03]  /*0da0*/  IMAD.X R17, R23, 0x1, R17, P0 ;  /* 0x0000000117117824 */ /* 0x000fc600000e0611 */
[----:B------:R-:W-:Y:S02]  /*0db0*/  UIMAD UR38, UR4, -0x3, UR40 ;  /* 0xfffffffd042678a4 */ /* 0x000fe4000f8e0228 */
[----:B------:R-:W-:-:S12]  /*0dc0*/  @UP0 ULOP3.LUT UR39, UR4, 0x1, URZ, 0xc0, !UPT ;  /* 0x0000000104270892 */ /* 0x000fd8000f8ec03f */
.L_x_11:
[----:B------:R-:W-:Y:S01]  /*0dd0*/  ISETP.GE.U32.AND P0, PT, R18, UR8, PT ;  /* 0x0000000812007c0c */ /* 0x000fe2000bf06070 */
[----:B------:R-:W-:Y:S01]  /*0de0*/  IMAD.MOV.U32 R19, RZ, RZ, -0x1 ;  /* 0xffffffffff137424 */ /* 0x000fe200078e00ff */
[----:B------:R-:W-:Y:S01]  /*0df0*/  PRMT R8, RZ, 0x7610, R8 ;  /* 0x00007610ff087816 */ /* 0x000fe20000000008 */
[----:B------:R-:W-:Y:S01]  /*0e00*/  IMAD.MOV.U32 R22, RZ, RZ, -0x1 ;  /* 0xffffffffff167424 */ /* 0x000fe200078e00ff */
[----:B------:R-:W-:Y:S01]  /*0e10*/  ISETP.GE.U32.AND.EX P0, PT, R17, UR9, PT, P0 ;  /* 0x0000000911007c0c */ /* 0x000fe2000bf06100 */
[----:B------:R-:W-:-:S12]  /*0e20*/  IMAD.MOV.U32 R2, RZ, RZ, -0x1 ;  /* 0xffffffffff027424 */ /* 0x000fd800078e00ff */
[----:B------:R-:W-:Y:S05]  /*0e30*/  @P0 BRA `(.L_x_12) ;  /* 0x00000004002c0947 */ /* 0x000fea0003800000 */
[----:B------:R-:W1:Y:S01]  /*0e40*/  LDC.64 R26, c[0x0][0x628] ;  /* 0x00018a00ff1a7b82 */ /* 0x000e620000000a00 */
[----:B------:R-:W-:Y:S02]  /*0e50*/  IMAD.MOV.U32 R8, RZ, RZ, R18 ;  /* 0x000000ffff087224 */ /* 0x000fe400078e0012 */
[----:B------:R-:W-:-:S05]  /*0e60*/  IMAD.MOV.U32 R9, RZ, RZ, R17 ;  /* 0x000000ffff097224 */ /* 0x000fca00078e0011 */
[----:B------:R-:W4:Y:S08]  /*0e70*/  LDC R2, c[0x0][0x630] ;  /* 0x00018c00ff027b82 */ /* 0x000f300000000800 */
[----:B------:R-:W0:Y:S01]  /*0e80*/  LDC.64 R28, c[0x0][0x620] ;  /* 0x00018800ff1c7b82 */ /* 0x000e220000000a00 */
[----:B-1----:R-:W-:-:S04]  /*0e90*/  ISETP.NE.U32.AND P0, PT, R26, RZ, PT ;  /* 0x000000ff1a00720c */ /* 0x002fc80003f05070 */
[----:B------:R-:W-:-:S13]  /*0ea0*/  ISETP.NE.AND.EX P0, PT, R27, RZ, PT, P0 ;  /* 0x000000ff1b00720c */ /* 0x000fda0003f05300 */
[----:B0---4-:R-:W-:Y:S05]  /*0eb0*/  @!P0 BRA `(.L_x_13) ;  /* 0x0000000000288947 */ /* 0x011fea0003800000 */
[----:B------:R-:W0:Y:S02]  /*0ec0*/  LDC R13, c[0x0][0x634] ;  /* 0x00018d00ff0d7b82 */ /* 0x000e240000000800 */
[----:B0-----:R-:W-:-:S05]  /*0ed0*/  IADD3 R13, P0, R18, R13, RZ ;  /* 0x0000000d120d7210 */ /* 0x001fca0007f1e0ff */
[----:B------:R-:W-:-:S04]  /*0ee0*/  IMAD.X R15, RZ, RZ, R17, P0 ;  /* 0x000000ffff0f7224 */ /* 0x000fc800000e0611 */
[----:B------:R-:W-:-:S04]  /*0ef0*/  IMAD.WIDE.U32 R8, R15, R26, RZ ;  /* 0x0000001a0f087225 */ /* 0x000fc800078e00ff */
[----:B------:R-:W-:-:S04]  /*0f00*/  IMAD.WIDE.U32 R10, P0, R13, R27, R8 ;  /* 0x0000001b0d0a7225 */ /* 0x000fc80007800008 */
[----:B------:R-:W-:-:S04]  /*0f10*/  IMAD.WIDE.U32 R8, R13, R26, RZ ;  /* 0x0000001a0d087225 */ /* 0x000fc800078e00ff */
[----:B------:R-:W-:Y:S01]  /*0f20*/  IMAD.X R13, RZ, RZ, RZ, P0 ;  /* 0x000000ffff0d7224 */ /* 0x000fe200000e06ff */
[----:B------:R-:W-:Y:S01]  /*0f30*/  IADD3 RZ, P0, R9, R10, RZ ;  /* 0x0000000a09ff7210 */ /* 0x000fe20007f1e0ff */
[----:B------:R-:W-:-:S04]  /*0f40*/  IMAD.MOV.U32 R12, RZ, RZ, R11 ;  /* 0x000000ffff0c7224 */ /* 0x000fc800078e000b */
[----:B------:R-:W-:-:S08]  /*0f50*/  IMAD.WIDE.U32.X R8, R15, R27, R12, P0 ;  /* 0x0000001b0f087225 */ /* 0x000fd000000e040c */
.L_x_13:
[----:B------:R-:W0:Y:S01]  /*0f60*/  LDC.64 R32, c[0x0][0x640] ;  /* 0x00019000ff207b82 */ /* 0x000e220000000a00 */
[-C--:B------:R-:W-:Y:S01]  /*0f70*/  SHF.R.U64 R30, R8, R2.reuse, R9 ;  /* 0x00000002081e7219 */ /* 0x080fe20000001209 */
[----:B------:R-:W-:Y:S01]  /*0f80*/  IMAD.MOV.U32 R19, RZ, RZ, R17 ;  /* 0x000000ffff137224 */ /* 0x000fe200078e0011 */
[----:B------:R-:W-:Y:S02]  /*0f90*/  SHF.R.U32.HI R2, RZ, R2, R9 ;  /* 0x00000002ff027219 */ /* 0x000fe40000011609 */
[----:B------:R-:W-:-:S03]  /*0fa0*/  IADD3 R11, P0, RZ, -R30, RZ ;  /* 0x8000001eff0b7210 */ /* 0x000fc60007f1e0ff */
[----:B------:R-:W1:Y:S02]  /*0fb0*/  LDC R10, c[0x0][0x618] ;  /* 0x00018600ff0a7b82 */ /* 0x000e640000000800 */
[----:B------:R-:W-:-:S04]  /*0fc0*/  IMAD.X R9, RZ, RZ, ~R2, P0 ;  /* 0x000000ffff097224 */ /* 0x000fc800000e0e02 */
[-C--:B------:R-:W-:Y:S02]  /*0fd0*/  IMAD R2, R9, R28.reuse, RZ ;  /* 0x0000001c09027224 */ /* 0x080fe400078e02ff */
[----:B------:R-:W4:Y:S01]  /*0fe0*/  LDC R13, c[0x0][0x608] ;  /* 0x00018200ff0d7b82 */ /* 0x000f220000000800 */
[----:B------:R-:W-:-:S04]  /*0ff0*/  IMAD.WIDE.U32 R8, R11, R28, R18 ;  /* 0x0000001c0b087225 */ /* 0x000fc800078e0012 */
[----:B------:R-:W-:Y:S02]  /*1000*/  IMAD R11, R11, R29, R2 ;  /* 0x0000001d0b0b7224 */ /* 0x000fe400078e0202 */
[----:B------:R-:W-:Y:S01]  /*1010*/  IMAD.MOV.U32 R2, RZ, RZ, -0x1 ;  /* 0xffffffffff027424 */ /* 0x000fe200078e00ff */
[----:B------:R-:W2:Y:S01]  /*1020*/  LDC R31, c[0x0][0x658] ;  /* 0x00019600ff1f7b82 */ /* 0x000ea20000000800 */
[----:B------:R-:W-:Y:S01]  /*1030*/  IMAD.IADD R9, R9, 0x1, R11 ;  /* 0x0000000109097824 */ /* 0x000fe200078e020b */
[----:B0-----:R-:W-:Y:S01]  /*1040*/  ISETP.NE.U32.AND P0, PT, R32, RZ, PT ;  /* 0x000000ff2000720c */ /* 0x001fe20003f05070 */
[----:B------:R-:W-:-:S03]  /*1050*/  IMAD.MOV.U32 R28, RZ, RZ, 0x1 ;  /* 0x00000001ff1c7424 */ /* 0x000fc600078e00ff */
[----:B------:R-:W-:Y:S02]  /*1060*/  ISETP.NE.AND.EX P0, PT, R33, RZ, PT, P0 ;  /* 0x000000ff2100720c */ /* 0x000fe40003f05300 */
[----:B------:R-:W0:Y:S01]  /*1070*/  LDC R27, c[0x0][0x600] ;  /* 0x00018000ff1b7b82 */ /* 0x000e220000000800 */
[-CC-:B-1----:R-:W-:Y:S02]  /*1080*/  SHF.R.U64 R25, R8, R10.reuse, R9.reuse ;  /* 0x0000000a08197219 */ /* 0x182fe40000001209 */
[----:B------:R-:W-:-:S05]  /*1090*/  SHF.R.U32.HI R8, RZ, R10, R9 ;  /* 0x0000000aff087219 */ /* 0x000fca0000011609 */
[----:B------:R-:W1:Y:S01]  /*10a0*/  LDC R22, c[0x0][0x648] ;  /* 0x00019200ff167b82 */ /* 0x000e620000000800 */
[-CC-:B----4-:R-:W-:Y:S02]  /*10b0*/  SHF.R.U64 R34, R25, R13.reuse, R8.reuse ;  /* 0x0000000d19227219 */ /* 0x190fe40000001208 */
[----:B------:R-:W-:-:S05]  /*10c0*/  SHF.R.U32.HI R8, RZ, R13, R8 ;  /* 0x0000000dff087219 */ /* 0x000fca0000011608 */
[----:B------:R-:W4:Y:S01]  /*10d0*/  LDC R26, c[0x0][0x638] ;  /* 0x00018e00ff1a7b82 */ /* 0x000f220000000800 */
[-CC-:B--2---:R-:W-:Y:S02]  /*10e0*/  SHF.R.U64 R36, R34, R31.reuse, R8.reuse ;  /* 0x0000001f22247219 */ /* 0x184fe40000001208 */
[-C--:B------:R-:W-:Y:S02]  /*10f0*/  SHF.L.U32 R2, R2, R31.reuse, RZ ;  /* 0x0000001f02027219 */ /* 0x080fe400000006ff */
[----:B------:R-:W-:Y:S01]  /*1100*/  SHF.R.U32.HI R9, RZ, R31, R8 ;  /* 0x0000001fff097219 */ /* 0x000fe20000011608 */
[----:B------:R-:W-:Y:S01]  /*1110*/  IMAD.MOV.U32 R8, RZ, RZ, R36 ;  /* 0x000000ffff087224 */ /* 0x000fe200078e0024 */
[----:B------:R-:W-:Y:S01]  /*1120*/  LOP3.LUT R15, RZ, R2, RZ, 0x33, !PT ;  /* 0x00000002ff0f7212 */ /* 0x000fe200078e33ff */
[----:B------:R-:W2:Y:S01]  /*1130*/  LDC R29, c[0x0][0x610] ;  /* 0x00018400ff1d7b82 */ /* 0x000ea20000000800 */
[----:B------:R-:W-:Y:S05]  /*1140*/  @!P0 BRA `(.L_x_14) ;  /* 0x0000000000288947 */ /* 0x000fea0003800000 */
[----:B------:R-:W3:Y:S02]  /*1150*/  LDC R13, c[0x0][0x64c] ;  /* 0x00019300ff0d7b82 */ /* 0x000ee40000000800 */
[----:B---3--:R-:W-:-:S05]  /*1160*/  IADD3 R13, P0, R36, R13, RZ ;  /* 0x0000000d240d7210 */ /* 0x008fca0007f1e0ff */
        /* <DEDUP_REMOVED lines=8> */
.L_x_14:
[----:B-1----:R-:W-:Y:S01]  /*11f0*/  SHF.R.U64 R7, R8, R22, R9 ;  /* 0x0000001608077219 */ /* 0x002fe20000001209 */
[----:B0-----:R-:W-:Y:S01]  /*1200*/  VIADD R8, R27, 0xffffffff ;  /* 0xffffffff1b087836 */ /* 0x001fe20000000000 */
[----:B------:R-:W-:Y:S01]  /*1210*/  SHF.L.U32 R2, R28, R31, RZ ;  /* 0x0000001f1c027219 */ /* 0x000fe200000006ff */
[----:B------:R-:W-:Y:S01]  /*1220*/  @P1 IMAD R20, R21, R24, R6 ;  /* 0x0000001815141224 */ /* 0x000fe200078e0206 */
[----:B------:R-:W-:Y:S01]  /*1230*/  LOP3.LUT R15, R34, R15, RZ, 0xc0, !PT ;  /* 0x0000000f220f7212 */ /* 0x000fe200078ec0ff */
[----:B------:R-:W-:Y:S01]  /*1240*/  IMAD.MOV R9, RZ, RZ, -R7 ;  /* 0x000000ffff097224 */ /* 0x000fe200078e0a07 */
[----:B------:R-:W-:Y:S01]  /*1250*/  LOP3.LUT R8, R25, R8, RZ, 0xc0, !PT ;  /* 0x0000000819087212 */ /* 0x000fe200078ec0ff */
[----:B------:R-:W-:Y:S02]  /*1260*/  IMAD.MOV.U32 R6, RZ, RZ, 0x1 ;  /* 0x00000001ff067424 */ /* 0x000fe400078e00ff */
[----:B------:R-:W-:Y:S02]  /*1270*/  IMAD R15, R2, R7, R15 ;  /* 0x00000007020f7224 */ /* 0x000fe400078e020f */
[----:B----4-:R-:W-:-:S02]  /*1280*/  IMAD R2, R9, R26, R36 ;  /* 0x0000001a09027224 */ /* 0x010fc400078e0224 */
[----:B--2---:R-:W-:Y:S02]  /*1290*/  IMAD R19, R15, R29, R20 ;  /* 0x0000001d0f137224 */ /* 0x004fe400078e0214 */
[--C-:B------:R-:W-:Y:S01]  /*12a0*/  IMAD R2, R2, R27, R8.reuse ;  /* 0x0000001b02027224 */ /* 0x100fe200078e0208 */
[----:B------:R-:W-:-:S04]  /*12b0*/  PRMT R8, R6, 0x7610, R8 ;  /* 0x0000761006087816 */ /* 0x000fc80000000008 */
[----:B------:R-:W-:Y:S02]  /*12c0*/  SEL R22, R2, R19, !P1 ;  /* 0x0000001302167207 */ /* 0x000fe40004800000 */
[----:B------:R-:W-:Y:S01]  /*12d0*/  SEL R19, R19, R2, !P1 ;  /* 0x0000000213137207 */ /* 0x000fe20004800000 */
[----:B------:R-:W-:-:S07]  /*12e0*/  IMAD.MOV.U32 R2, RZ, RZ, R30 ;  /* 0x000000ffff027224 */ /* 0x000fce00078e001e */
.L_x_12:
[----:B------:R-:W-:Y:S05]  /*12f0*/  @!P3 BRA `(.L_x_15) ;  /* 0x00000000000cb947 */ /* 0x000fea0003800000 */
[----:B------:R-:W-:Y:S01]  /*1300*/  UCGABAR_WAIT ;  /* 0x0000000000007dc7 */ /* 0x000fe20008000000 */
[----:B------:R-:W-:Y:S01]  /*1310*/  CCTL.IVALL ;  /* 0x00000000ff00798f */ /* 0x000fe20002000000 */
[----:B------:R-:W-:Y:S05]  /*1320*/  BRA `(.L_x_16) ;  /* 0x0000000000047947 */ /* 0x000fea0003800000 */
.L_x_15:
[----:B------:R-:W-:Y:S06]  /*1330*/  BAR.SYNC.DEFER_BLOCKING 0x0 ;  /* 0x0000000000007b1d */ /* 0x000fec0000010000 */
.L_x_16:
[----:B------:R-:W-:Y:S05]  /*1340*/  @!P2 BRA `(.L_x_17) ;  /* 0x0000004400a0a947 */ /* 0x000fea0003800000 */
[----:B------:R-:W-:-:S13]  /*1350*/  ISETP.GT.U32.AND P0, PT, R35, 0x1, PT ;  /* 0x000000012300780c */ /* 0x000fda0003f04070 */
[----:B------:R-:W-:Y:S05]  /*1360*/  @P0 EXIT ;  /* 0x000000000000094d */ /* 0x000fea0003800000 */
.L_x_18:
[----:B------:R-:W-:-:S08]  /*1370*/  NOP ;  /* 0x0000000000007918 */ /* 0x000fd00000000000 */
[----:B------:R-:W1:Y:S02]  /*1380*/  USETMAXREG.TRY_ALLOC.CTAPOOL UP0, 0xe8 ;  /* 0x000000e8000079c8 */ /* 0x000e640008000600 */
[----:B-1----:R-:W-:-:S13]  /*1390*/  PLOP3.LUT P0, PT, PT, PT, UP0, 0x80, 0x0 ;  /* 0x000000000000781c */ /* 0x002fda0003f0f008 */
[----:B------:R-:W-:Y:S05]  /*13a0*/  @!P0 BRA `(.L_x_18) ;  /* 0xfffffffc00f08947 */ /* 0x000fea000383ffff */
[----:B------:R-:W-:-:S13]  /*13b0*/  LOP3.LUT P0, RZ, R8, 0xff, RZ, 0xc0, !PT ;  /* 0x000000ff08ff7812 */ /* 0x000fda000780c0ff */
[----:B------:R-:W-:Y:S05]  /*13c0*/  @!P0 EXIT ;  /* 0x000000000000894d */ /* 0x000fea0003800000 */
[----:B------:R-:W1:Y:S01]  /*13d0*/  S2UR UR4, SR_CgaCtaId ;  /* 0x00000000000479c3 */ /* 0x000e620000008800 */
[----:B--2---:R-:W-:Y:S01]  /*13e0*/  VIADD R14, R14, 0xffffffff ;  /* 0xffffffff0e0e7836 */ /* 0x004fe20000000000 */
[CC--:B------:R-:W-:Y:S01]  /*13f0*/  LEA.HI R4, R0.reuse, R3.reuse, RZ, 0x2 ;  /* 0x0000000300047211 */ /* 0x0c0fe200078f10ff */
[----:B------:R-:W-:Y:S01]  /*1400*/  UMOV UR41, 0x400 ;  /* 0x0000040000297882 */ /* 0x000fe20000000000 */
[----:B------:R-:W-:Y:S01]  /*1410*/  LEA.HI R0, R0, R3, RZ, 0x5 ;  /* 0x0000000300007211 */ /* 0x000fe200078f28ff */
[----:B------:R-:W-:Y:S01]  /*1420*/  UISETP.LT.AND UP0, UPT, UR40, 0x1, UPT ;  /* 0x000000012800788c */ /* 0x000fe2000bf01270 */
[----:B------:R-:W-:Y:S01]  /*1430*/  R2UR UR42, R14 ;  /* 0x000000000e2a72ca */ /* 0x000fe200000e0000 */
[----:B------:R-:W-:Y:S01]  /*1440*/  ULDC UR6, c[0x0][0x284] ;  /* 0x0000a10000067ab9 */ /* 0x000fe20000000800 */
[--C-:B------:R-:W-:Y:S01]  /*1450*/  SHF.R.S32.HI R92, RZ, 0x2, R4.reuse ;  /* 0x00000002ff5c7819 */ /* 0x100fe20000011404 */
[----:B------:R-:W-:Y:S01]  /*1460*/  USEL UR43, UR40, 0x1, UP0 ;  /* 0x00000001282b7887 */ /* 0x000fe20008000000 */
[----:B------:R-:W-:Y:S01]  /*1470*/  SHF.R.S32.HI R5, RZ, 0x1f, R4 ;  /* 0x0000001fff057819 */ /* 0x000fe20000011404 */
[----:B------:R-:W-:Y:S01]  /*1480*/  USHF.L.U32 UR46, UR40, 0x1, URZ ;  /* 0x00000001282e7899 */ /* 0x000fe2000800063f */
[----:B------:R-:W-:Y:S01]  /*1490*/  LOP3.LUT R4, R4, 0xfffffffc, RZ, 0xc0, !PT ;  /* 0xfffffffc04047812 */ /* 0x000fe200078ec0ff */
[----:B------:R-:W-:Y:S01]  /*14a0*/  UIADD3 UR43, -UR43, UR40, URZ ;  /* 0x000000282b2b7290 */ /* 0x000fe2000fffe13f */
[----:B------:R-:W-:-:S02]  /*14b0*/  LEA.HI R5, R5, R92, RZ, 0x3 ;  /* 0x0000005c05057211 */ /* 0x000fc400078f18ff */
[----:B------:R-:W-:Y:S01]  /*14c0*/  ISETP.NE.AND P0, PT, R14, RZ, PT ;  /* 0x000000ff0e00720c */ /* 0x000fe20003f05270 */
[----:B---3--:R-:W-:Y:S01]  /*14d0*/  IMAD.IADD R91, R3, 0x1, -R4 ;  /* 0x00000001035b7824 */ /* 0x008fe200078e0a04 */
[----:B------:R-:W-:Y:S01]  /*14e0*/  LOP3.LUT R5, R5, 0xfffffff8, RZ, 0xc0, !PT ;  /* 0xfffffff805057812 */ /* 0x000fe200078ec0ff */
[----:B------:R-:W-:Y:S01]  /*14f0*/  USHF.L.U32 UR42, UR42, 0x3, URZ ;  /* 0x000000032a2a7899 */ /* 0x000fe2000800063f */
[----:B------:R-:W-:-:S03]  /*1500*/  SEL R101, RZ, 0x1, P0 ;  /* 0x00000001ff657807 */ /* 0x000fc60000000000 */
[----:B------:R-:W-:Y:S01]  /*1510*/  IMAD.IADD R92, R92, 0x1, -R5 ;  /* 0x000000015c5c7824 */ /* 0x000fe200078e0a05 */
[----:B-1----:R-:W-:Y:S01]  /*1520*/  ULEA UR41, UR4, UR41, 0x18 ;  /* 0x0000002904297291 */ /* 0x002fe2000f8ec03f */
[----:B------:R-:W-:Y:S01]  /*1530*/  SHF.R.S32.HI R5, RZ, 0x5, R0 ;  /* 0x00000005ff057819 */ /* 0x000fe20000011400 */
[----:B------:R-:W-:Y:S02]  /*1540*/  IMAD.U32 R95, RZ, RZ, UR42 ;  /* 0x0000002aff5f7e24 */ /* 0x000fe4000f8e00ff */
[----:B------:R-:W-:Y:S01]  /*1550*/  UIADD3 UR47, UR41, 0x40, URZ ;  /* 0x00000040292f7890 */ /* 0x000fe2000fffe03f */
[--C-:B------:R-:W-:Y:S01]  /*1560*/  SHF.R.S32.HI R93, RZ, 0x1f, R92.reuse ;  /* 0x0000001fff5d7819 */ /* 0x100fe2000001145c */
[----:B------:R-:W-:Y:S01]  /*1570*/  UIADD3 UR4, UR41, 0x100, URZ ;  /* 0x0000010029047890 */ /* 0x000fe2000fffe03f */
[--C-:B------:R-:W-:Y:S01]  /*1580*/  IMAD R98, R5, -0x10, -R92.reuse ;  /* 0xfffffff005627824 */ /* 0x100fe200078e0a5c */
[----:B------:R-:W-:Y:S01]  /*1590*/  UIADD3 UR5, UR41, 0x3100, URZ ;  /* 0x0000310029057890 */ /* 0x000fe2000fffe03f */
[----:B------:R-:W-:Y:S01]  /*15a0*/  LOP3.LUT R97, R95, 0x8, RZ, 0xc0, !PT ;  /* 0x000000085f617812 */ /* 0x000fe200078ec0ff */
[----:B------:R-:W-:Y:S01]  /*15b0*/  USHF.R.U32.HI UR4, URZ, 0x4, UR4 ;  /* 0x000000043f047899 */ /* 0x000fe20008011604 */
[----:B------:R-:W-:Y:S01]  /*15c0*/  IMAD.U32 R94, RZ, RZ, UR47 ;  /* 0x0000002fff5e7e24 */ /* 0x000fe2000f8e00ff */
[----:B------:R-:W-:Y:S01]  /*15d0*/  USHF.R.U32.HI UR5, URZ, 0x4, UR5 ;  /* 0x000000043f057899 */ /* 0x000fe20008011605 */
[----:B------:R-:W-:Y:S01]  /*15e0*/  IMAD.WIDE R92, R5, 0x10, R92 ;  /* 0x00000010055c7825 */ /* 0x000fe200078e025c */
[----:B------:R-:W-:Y:S01]  /*15f0*/  ULOP3.LUT UR4, UR4, 0x3fff, URZ, 0xc0, !UPT ;  /* 0x00003fff04047892 */ /* 0x000fe2000f8ec03f */
[----:B------:R-:W-:Y:S01]  /*1600*/  LOP3.LUT R95, R95, 0x8, RZ, 0xc, !PT ;  /* 0x000000085f5f7812 */ /* 0x000fe200078e0cff */
[----:B------:R-:W-:Y:S01]  /*1610*/  ULOP3.LUT UR5, UR5, 0x3fff, URZ, 0xc0, !UPT ;  /* 0x00003fff05057892 */ /* 0x000fe2000f8ec03f */
[----:B------:R-:W-:Y:S01]  /*1620*/  VIADD R96, R94, UR42 ;  /* 0x0000002a5e607c36 */ /* 0x000fe20008000000 */
[----:B------:R-:W-:Y:S01]  /*1630*/  LOP3.LUT R97, R97, 0x18, RZ, 0x3c, !PT ;  /* 0x0000001861617812 */ /* 0x000fe200078e3cff */
[----:B------:R-:W-:Y:S01]  /*1640*/  VIADD R98, R98, UR6 ;  /* 0x0000000662627c36 */ /* 0x000fe20008000000 */
[----:B------:R-:W-:-:S02]  /*1650*/  ULOP3.LUT UR44, UR4, 0x10000, URZ, 0xfc, !UPT ;  /* 0x00010000042c7892 */ /* 0x000fc4000f8efc3f */
[----:B------:R-:W-:-:S12]  /*1660*/  ULOP3.LUT UR45, UR5, 0x10000, URZ, 0xfc, !UPT ;  /* 0x00010000052d7892 */ /* 0x000fd8000f8efc3f */
.L_x_170:
[----:B------:R-:W-:Y:S01]  /*1670*/  SHF.L.U32 R3, R101, 0x1f, RZ ;  /* 0x0000001f65037819 */ /* 0x000fe200000006ff */
[----:B------:R-:W-:Y:S02]  /*1680*/  ULDC UR4, c[0x0][0x28c] ;  /* 0x0000a30000047ab9 */ /* 0x000fe40000000800 */
[----:B------:R-:W-:Y:S01]  /*1690*/  ISETP.LT.AND P1, PT, RZ, UR4, PT ;  /* 0x00000004ff007c0c */ /* 0x000fe2000bf21270 */
[----:B-1----:R-:W1:Y:S02]  /*16a0*/  SYNCS.PHASECHK.TRANS64.TRYWAIT P0, [R94+UR42], R3 ;  /* 0x000000035e0075a7 */ /* 0x002e64000800016a */
[----:B-1-34-:R-:W-:Y:S10]  /*16b0*/  @!P0 BRA `(.L_x_19) ;  /* 0x0000005000b88947 */ /* 0x01aff40003800000 */
.L_x_191:
[----:B------:R-:W-:Y:S05]  /*16c0*/  @P1 BRA `(.L_x_20) ;  /* 0x0000000000401947 */ /* 0x000fea0003800000 */
[----:B------:R-:W-:Y:S01]  /*16d0*/  MOV R0, 0x0 ;  /* 0x0000000000007802 */ /* 0x000fe20000000f00 */
[----:B------:R-:W-:Y:S01]  /*16e0*/  ULDC.64 UR4, c[0x4][0x68] ;  /* 0x01001a0000047ab9 */ /* 0x000fe20000000a00 */
[----:B------:R-:W-:Y:S01]  /*16f0*/  ULDC.64 UR6, c[0x4][0x8] ;  /* 0x0100020000067ab9 */ /* 0x000fe20000000a00 */
[----:B------:R-:W-:Y:S01]  /*1700*/  IMAD.U32 R4, RZ, RZ, UR4 ;  /* 0x00000004ff047e24 */ /* 0x000fe2000f8e00ff */
[----:B------:R2:W3:Y:S01]  /*1710*/  LDC.64 R14, c[0x4][R0] ;  /* 0x01000000000e7b82 */ /* 0x0004e20000000a00 */
[----:B------:R-:W-:Y:S01]  /*1720*/  IMAD.U32 R5, RZ, RZ, UR5 ;  /* 0x00000005ff057e24 */ /* 0x000fe2000f8e00ff */
[----:B------:R-:W-:Y:S01]  /*1730*/  ULDC.64 UR4, c[0x4][0x70] ;  /* 0x01001c0000047ab9 */ /* 0x000fe20000000a00 */
[----:B------:R-:W-:Y:S02]  /*1740*/  IMAD.U32 R10, RZ, RZ, UR6 ;  /* 0x00000006ff0a7e24 */ /* 0x000fe4000f8e00ff */
[----:B------:R-:W-:Y:S02]  /*1750*/  IMAD.U32 R6, RZ, RZ, UR4 ;  /* 0x00000004ff067e24 */ /* 0x000fe4000f8e00ff */
[----:B------:R-:W-:-:S02]  /*1760*/  IMAD.U32 R7, RZ, RZ, UR5 ;  /* 0x00000005ff077e24 */ /* 0x000fc4000f8e00ff */
[----:B------:R-:W-:Y:S02]  /*1770*/  IMAD.U32 R11, RZ, RZ, UR7 ;  /* 0x00000007ff0b7e24 */ /* 0x000fe4000f8e00ff */
[----:B------:R-:W-:Y:S02]  /*1780*/  IMAD.MOV.U32 R8, RZ, RZ, 0x1e1 ;  /* 0x000001e1ff087424 */ /* 0x000fe400078e00ff */
[----:B0-----:R-:W-:Y:S02]  /*1790*/  IMAD.MOV.U32 R12, RZ, RZ, 0x1 ;  /* 0x00000001ff0c7424 */ /* 0x001fe400078e00ff */
[----:B--2---:R-:W-:-:S07]  /*17a0*/  IMAD.MOV.U32 R13, RZ, RZ, RZ ;  /* 0x000000ffff0d7224 */ /* 0x004fce00078e00ff */
[----:B------:R-:W-:-:S07]  /*17b0*/  LEPC R20, `(.L_x_20) ;  /* 0x000000001014794e */ /* 0x000fce0000000000 */
[----:B-1-3-5:R-:W-:Y:S05]  /*17c0*/  CALL.ABS.NOINC R14 ;  /* 0x000000000e007343 */ /* 0x02afea0003c00000 */
.L_x_20:
[----:B------:R-:W-:-:S04]  /*17d0*/  LOP3.LUT R0, R16, 0x1, RZ, 0xfc, !PT ;  /* 0x0000000110007812 */ /* 0x000fc800078efcff */
[----:B------:R-:W-:-:S13]  /*17e0*/  ISETP.NE.AND P0, PT, R0, 0x3, PT ;  /* 0x000000030000780c */ /* 0x000fda0003f05270 */
[----:B------:R-:W-:Y:S05]  /*17f0*/  @!P0 BRA `(.L_x_21) ;  /* 0x0000000000048947 */ /* 0x000fea0003800000 */
[----:B------:R-:W-:Y:S01]  /*1800*/  BPT.TRAP 0x1 ;  /* 0x000000040000795c */ /* 0x000fe20000300000 */
.L_x_21:
[----:B-1----:R-:W-:Y:S02]  /*1810*/  IMAD.U32 R3, RZ, RZ, UR38 ;  /* 0x00000026ff037e24 */ /* 0x002fe4000f8e00ff */
[----:B------:R-:W-:-:S03]  /*1820*/  IMAD.U32 R0, RZ, RZ, UR39 ;  /* 0x00000027ff007e24 */ /* 0x000fc6000f8e00ff */
[----:B------:R-:W-:Y:S02]  /*1830*/  LEA R3, R3, UR41, 0x3 ;  /* 0x0000002903037c11 */ /* 0x000fe4000f8e18ff */
[----:B------:R-:W-:-:S04]  /*1840*/  SHF.L.U32 R0, R0, 0x1f, RZ ;  /* 0x0000001f00007819 */ /* 0x000fc800000006ff */
[----:B------:R1:W2:Y:S01]  /*1850*/  SYNCS.PHASECHK.TRANS64.TRYWAIT P1, [R3+URZ], R0 ;  /* 0x00000000030075a7 */ /* 0x0002a2000802017f */
[----:B------:R-:W-:Y:S05]  /*1860*/  @!P0 BRA `(.L_x_22) ;  /* 0x0000000000048947 */ /* 0x000fea0003800000 */
[----:B------:R-:W-:Y:S01]  /*1870*/  BPT.TRAP 0x1 ;  /* 0x000000040000795c */ /* 0x000fe20000300000 */
.L_x_22:
[----:B--2---:R-:W-:Y:S05]  /*1880*/  @P1 BRA `(.L_x_23) ;  /* 0x0000000000081947 */ /* 0x004fea0003800000 */
[----:B------:R-:W2:Y:S02]  /*1890*/  SYNCS.PHASECHK.TRANS64.TRYWAIT P1, [R3+URZ], R0 ;  /* 0x00000000030075a7 */ /* 0x000ea4000802017f */
[----:B--2---:R-:W-:Y:S05]  /*18a0*/  @!P1 BRA `(.L_x_24) ;  /* 0x0000005000509947 */ /* 0x004fea0003800000 */
.L_x_23:
[----:B------:R-:W-:Y:S05]  /*18b0*/  WARPSYNC.ALL ;  /* 0x0000000000007948 */ /* 0x000fea0003800000 */
[----:B------:R-:W-:Y:S01]  /*18c0*/  ULEA UR4, UR38, UR44, 0x8 ;  /* 0x0000002c26047291 */ /* 0x000fe2000f8e403f */
[----:B------:R-:W-:Y:S01]  /*18d0*/  WARPGROUP.ARRIVE ;  /* 0x00000000000079c5 */ /* 0x000fe20000000000 */
[----:B------:R-:W-:Y:S01]  /*18e0*/  ULEA UR6, UR38, UR45, 0x9 ;  /* 0x0000002d26067291 */ /* 0x000fe2000f8e483f */
[----:B-12---:R-:W-:Y:S01]  /*18f0*/  IMAD.U32 R0, RZ, RZ, UR43 ;  /* 0x0000002bff007e24 */ /* 0x006fe2000f8e00ff */
[----:B------:R-:W-:Y:S01]  /*1900*/  UMOV UR5, 0x80000020 ;  /* 0x8000002000057882 */ /* 0x000fe20000000000 */
[----:B------:R-:W-:-:S03]  /*1910*/  UMOV UR7, 0x80000020 ;  /* 0x8000002000077882 */ /* 0x000fc60000000000 */
[----:B------:R-:W-:-:S03]  /*1920*/  ISETP.GE.AND P1, PT, R0, 0x1, PT ;  /* 0x000000010000780c */ /* 0x000fc60003f26270 */
[----:B------:R-:W-:Y:S01]  /*1930*/  IGMMA.64x128x32.S8.S8 R24, gdesc[UR4], RZ, !UPT, gsb0 ;  /* 0x03600000041879f1 */ /* 0x000fe2000c0410ff */
[----:B------:R-:W-:Y:S02]  /*1940*/  UIADD3 UR4, UR4, 0x2, URZ ;  /* 0x0000000204047890 */ /* 0x000fe4000fffe03f */
[----:B------:R-:W-:Y:S01]  /*1950*/  UIADD3 UR6, UR6, 0x2, URZ ;  /* 0x0000000206067890 */ /* 0x000fe2000fffe03f */
[----:B------:R-:W-:Y:S01]  /*1960*/  UMOV UR5, 0x80000020 ;  /* 0x8000002000057882 */ /* 0x000fe20000000000 */
[----:B------:R-:W-:Y:S01]  /*1970*/  UMOV UR7, 0x80000020 ;  /* 0x8000002000077882 */ /* 0x000fe20000000000 */
[----:B------:R-:W-:Y:S02]  /*1980*/  WARPGROUP.DEPBAR.LE gsb0, 0x0 ;  /* 0x00008000000079c5 */ /* 0x000fe40000010000 */
[----:B------:R-:W-:-:S06]  /*1990*/  WARPGROUP.ARRIVE ;  /* 0x00000000000079c5 */ /* 0x000fcc0000000000 */
[----:B------:R-:W-:Y:S03]  /*19a0*/  IGMMA.64x128x32.S8.S8 R24, gdesc[UR4], R24, gsb0 ;  /* 0x03600000041879f1 */ /* 0x000fe60008041018 */
[----:B------:R-:W-:Y:S02]  /*19b0*/  WARPGROUP.DEPBAR.LE gsb0, 0x0 ;  /* 0x00008000000079c5 */ /* 0x000fe40000010000 */
[----:B------:R-:W-:Y:S05]  /*19c0*/  @!P1 BRA `(.L_x_25) ;  /* 0x0000000000d49947 */ /* 0x000fea0003800000 */
[----:B------:R-:W-:Y:S01]  /*19d0*/  UIADD3 UR4, UR38, 0x1, URZ ;  /* 0x0000000126047890 */ /* 0x000fe2000fffe03f */
[----:B------:R-:W-:Y:S02]  /*19e0*/  IMAD.U32 R0, RZ, RZ, UR43 ;  /* 0x0000002bff007e24 */ /* 0x000fe4000f8e00ff */
[----:B------:R-:W-:Y:S01]  /*19f0*/  IMAD.U32 R3, RZ, RZ, UR38 ;  /* 0x00000026ff037e24 */ /* 0x000fe2000f8e00ff */
[----:B------:R-:W-:-:S04]  /*1a00*/  UISETP.NE.AND UP0, UPT, UR4, 0x3, UPT ;  /* 0x000000030400788c */ /* 0x000fc8000bf05270 */
[----:B------:R-:W-:Y:S02]  /*1a10*/  USEL UR5, URZ, 0x1, UP0 ;  /* 0x000000013f057887 */ /* 0x000fe40008000000 */
[----:B------:R-:W-:Y:S02]  /*1a20*/  USEL UR8, UR4, URZ, UP0 ;  /* 0x0000003f04087287 */ /* 0x000fe40008000000 */
[----:B------:R-:W-:-:S06]  /*1a30*/  ULOP3.LUT UR5, UR39, UR5, URZ, 0x3c, !UPT ;  /* 0x0000000527057292 */ /* 0x000fcc000f8e3c3f */
[----:B------:R-:W-:-:S07]  /*1a40*/  IMAD.U32 R6, RZ, RZ, UR5 ;  /* 0x00000005ff067e24 */ /* 0x000fce000f8e00ff */
.L_x_32:
[----:B------:R-:W-:Y:S05]  /*1a50*/  @!P0 BRA `(.L_x_26) ;  /* 0x0000000000048947 */ /* 0x000fea0003800000 */
[----:B------:R-:W-:Y:S01]  /*1a60*/  BPT.TRAP 0x1 ;  /* 0x000000040000795c */ /* 0x000fe20000300000 */
.L_x_26:
[----:B------:R-:W-:Y:S01]  /*1a70*/  ULEA UR4, UR8, UR41, 0x3 ;  /* 0x0000002908047291 */ /* 0x000fe2000f8e183f */
[----:B------:R-:W-:-:S08]  /*1a80*/  SHF.L.U32 R4, R6, 0x1f, RZ ;  /* 0x0000001f06047819 */ /* 0x000fd000000006ff */
[----:B------:R1:W2:Y:S01]  /*1a90*/  SYNCS.PHASECHK.TRANS64.TRYWAIT P1, [UR4], R4 ;  /* 0x00000004ff0075a7 */ /* 0x0002a20008020144 */
[----:B------:R-:W-:Y:S05]  /*1aa0*/  @!P0 BRA `(.L_x_27) ;  /* 0x0000000000048947 */ /* 0x000fea0003800000 */
[----:B------:R-:W-:Y:S01]  /*1ab0*/  BPT.TRAP 0x1 ;  /* 0x000000040000795c */ /* 0x000fe20000300000 */
.L_x_27:
[----:B--2---:R-:W-:Y:S05]  /*1ac0*/  @P1 BRA `(.L_x_28) ;  /* 0x0000000000081947 */ /* 0x004fea0003800000 */
[----:B------:R-:W2:Y:S02]  /*1ad0*/  SYNCS.PHASECHK.TRANS64.TRYWAIT P1, [UR4], R4 ;  /* 0x00000004ff0075a7 */ /* 0x000ea40008020144 */
[----:B--2---:R-:W-:Y:S05]  /*1ae0*/  @!P1 BRA `(.L_x_29) ;  /* 0x0000004c00d49947 */ /* 0x004fea0003800000 */
.L_x_28:
[----:B------:R-:W-:Y:S01]  /*1af0*/  ULEA UR4, UR8, UR44, 0x8 ;  /* 0x0000002c08047291 */ /* 0x000fe2000f8e403f */
[----:B------:R-:W-:Y:S01]  /*1b00*/  WARPGROUP.ARRIVE ;  /* 0x00000000000079c5 */ /* 0x000fe20000000000 */
[----:B------:R-:W-:Y:S01]  /*1b10*/  ULEA UR6, UR8, UR45, 0x9 ;  /* 0x0000002d08067291 */ /* 0x000fe2000f8e483f */
[----:B------:R-:W-:Y:S01]  /*1b20*/  UMOV UR5, 0x80000020 ;  /* 0x8000002000057882 */ /* 0x000fe20000000000 */
[----:B------:R-:W-:-:S07]  /*1b30*/  UMOV UR7, 0x80000020 ;  /* 0x8000002000077882 */ /* 0x000fce0000000000 */
[----:B------:R-:W-:Y:S01]  /*1b40*/  IGMMA.64x128x32.S8.S8 R24, gdesc[UR4], R24, gsb0 ;  /* 0x03600000041879f1 */ /* 0x000fe20008041018 */
        /* <DEDUP_REMOVED lines=9> */
[----:B------:R-:W-:Y:S01]  /*1be0*/  BPT.TRAP 0x1 ;  /* 0x000000040000795c */ /* 0x000fe20000300000 */
.L_x_30:
[----:B------:R-:W-:-:S13]  /*1bf0*/  ISETP.NE.AND P1, PT, R100, RZ, PT ;  /* 0x000000ff6400720c */ /* 0x000fda0003f25270 */
[----:B-12---:R-:W-:-:S05]  /*1c00*/  @P1 LEA R4, R3, UR41, 0x3 ;  /* 0x0000002903041c11 */ /* 0x006fca000f8e18ff */
[----:B------:R-:W-:-:S05]  /*1c10*/  @P1 VIADD R5, R4, 0x18 ;  /* 0x0000001804051836 */ /* 0x000fca0000000000 */
[----:B------:R-:W-:-:S04]  /*1c20*/  @P1 PRMT R5, R88, 0x654, R5 ;  /* 0x0000065458051816 */ /* 0x000fc80000000005 */
[----:B------:R1:W-:Y:S01]  /*1c30*/  @P1 SYNCS.ARRIVE.TRANS64.RED.A1T0 RZ, [R5+URZ], RZ ;  /* 0x000000ff05ff19a7 */ /* 0x0003e2000810043f */
[----:B------:R-:W-:-:S13]  /*1c40*/  ISETP.GT.U32.AND P1, PT, R16, 0x1, PT ;  /* 0x000000011000780c */ /* 0x000fda0003f24070 */
[----:B-1----:R-:W-:Y:S05]  /*1c50*/  @P1 BRA `(.L_x_31) ;  /* 0x0000000000041947 */ /* 0x002fea0003800000 */
[----:B------:R-:W-:Y:S01]  /*1c60*/  BPT.TRAP 0x1 ;  /* 0x000000040000795c */ /* 0x000fe20000300000 */
.L_x_31:
[----:B------:R-:W-:Y:S01]  /*1c70*/  UIADD3 UR8, UR8, 0x1, URZ ;  /* 0x0000000108087890 */ /* 0x000fe2000fffe03f */
[C---:B------:R-:W-:Y:S01]  /*1c80*/  ISETP.GT.AND P2, PT, R0.reuse, 0x1, PT ;  /* 0x000000010000780c */ /* 0x040fe20003f44270 */
[----:B------:R-:W-:Y:S02]  /*1c90*/  VIADD R3, R3, 0x1 ;  /* 0x0000000103037836 */ /* 0x000fe40000000000 */
[----:B------:R-:W-:Y:S01]  /*1ca0*/  UISETP.NE.AND UP0, UPT, UR8, 0x3, UPT ;  /* 0x000000030800788c */ /* 0x000fe2000bf05270 */
[----:B------:R-:W-:Y:S02]  /*1cb0*/  VIADD R0, R0, 0xffffffff ;  /* 0xffffffff00007836 */ /* 0x000fe40000000000 */
[C---:B------:R-:W-:Y:S01]  /*1cc0*/  ISETP.NE.AND P1, PT, R3.reuse, 0x3, PT ;  /* 0x000000030300780c */ /* 0x040fe20003f25270 */
[----:B------:R-:W-:Y:S02]  /*1cd0*/  USEL UR4, URZ, 0x1, UP0 ;  /* 0x000000013f047887 */ /* 0x000fe40008000000 */
[----:B------:R-:W-:Y:S01]  /*1ce0*/  USEL UR8, UR8, URZ, UP0 ;  /* 0x0000003f08087287 */ /* 0x000fe20008000000 */
[----:B------:R-:W-:-:S03]  /*1cf0*/  SEL R3, R3, RZ, P1 ;  /* 0x000000ff03037207 */ /* 0x000fc60000800000 */
[----:B------:R-:W-:Y:S01]  /*1d00*/  LOP3.LUT R6, R6, UR4, RZ, 0x3c, !PT ;  /* 0x0000000406067c12 */ /* 0x000fe2000f8e3cff */
[----:B------:R-:W-:Y:S07]  /*1d10*/  @P2 BRA `(.L_x_32) ;  /* 0xfffffffc004c2947 */ /* 0x000fee000383ffff */
.L_x_25:
[----:B------:R-:W1:Y:S01]  /*1d20*/  LDC R0, c[0x0][0x28c] ;  /* 0x0000a300ff007b82 */ /* 0x000e620000000800 */
[----:B------:R2:W-:Y:S01]  /*1d30*/  SYNCS.ARRIVE.TRANS64.A1T0 RZ, [R95+UR47], RZ ;  /* 0x000000ff5fff79a7 */ /* 0x0005e2000810002f */
[----:B-1----:R-:W-:-:S13]  /*1d40*/  ISETP.GE.AND P1, PT, R0, 0x1, PT ;  /* 0x000000010000780c */ /* 0x002fda0003f26270 */
[----:B--2---:R-:W-:Y:S05]  /*1d50*/  @!P1 BRA `(.L_x_33) ;  /* 0x0000000000449947 */ /* 0x004fea0003800000 */
[----:B------:R-:W-:Y:S05]  /*1d60*/  @!P0 BRA `(.L_x_34) ;  /* 0x0000000000048947 */ /* 0x000fea0003800000 */
[----:B------:R-:W-:Y:S01]  /*1d70*/  BPT.TRAP 0x1 ;  /* 0x000000040000795c */ /* 0x000fe20000300000 */
.L_x_34:
[----:B------:R-:W-:-:S13]  /*1d80*/  ISETP.NE.AND P0, PT, R100, RZ, PT ;  /* 0x000000ff6400720c */ /* 0x000fda0003f05270 */
[----:B------:R-:W-:-:S05]  /*1d90*/  VOTEU.ANY UP0, P0 ;  /* 0x00000000003f7886 */ /* 0x000fca0000000100 */
[----:B------:R-:W-:-:S06]  /*1da0*/  @UP0 UIADD3 UR4, UR43, UR38, URZ ;  /* 0x000000262b040290 */ /* 0x000fcc000fffe03f */
[----:B------:R-:W-:Y:S02]  /*1db0*/  IMAD.U32 R4, RZ, RZ, UR4 ;  /* 0x00000004ff047e24 */ /* 0x000fe4000f8e00ff */
[----:B------:R-:W-:Y:S02]  /*1dc0*/  IMAD.U32 R3, RZ, RZ, UR4 ;  /* 0x00000004ff037e24 */ /* 0x000fe4000f8e00ff */
[----:B------:R-:W-:-:S05]  /*1dd0*/  @P0 IMAD.WIDE.U32 R4, R4, -0x55555555, RZ ;  /* 0xaaaaaaab04040825 */ /* 0x000fca00078e00ff */
[----:B------:R-:W-:-:S05]  /*1de0*/  @P0 SHF.R.U32.HI R0, RZ, 0x1, R5 ;  /* 0x00000001ff000819 */ /* 0x000fca0000011605 */
[----:B------:R-:W-:-:S05]  /*1df0*/  @P0 IMAD R0, R0, -0x3, R3 ;  /* 0xfffffffd00000824 */ /* 0x000fca00078e0203 */
[----:B------:R-:W-:-:S05]  /*1e00*/  @P0 LEA R0, R0, UR41, 0x3 ;  /* 0x0000002900000c11 */ /* 0x000fca000f8e18ff */
[----:B------:R-:W-:-:S05]  /*1e10*/  @P0 VIADD R3, R0, 0x18 ;  /* 0x0000001800030836 */ /* 0x000fca0000000000 */
[----:B------:R-:W-:-:S04]  /*1e20*/  @P0 PRMT R3, R88, 0x654, R3 ;  /* 0x0000065458030816 */ /* 0x000fc80000000003 */
[----:B------:R1:W-:Y:S01]  /*1e30*/  @P0 SYNCS.ARRIVE.TRANS64.RED.A1T0 RZ, [R3+URZ], RZ ;  /* 0x000000ff03ff09a7 */ /* 0x0003e2000810043f */
[----:B------:R-:W-:-:S13]  /*1e40*/  ISETP.GT.U32.AND P0, PT, R16, 0x1, PT ;  /* 0x000000011000780c */ /* 0x000fda0003f04070 */
[----:B-1----:R-:W-:Y:S05]  /*1e50*/  @P0 BRA `(.L_x_33) ;  /* 0x0000000000040947 */ /* 0x002fea0003800000 */
[----:B------:R-:W-:Y:S01]  /*1e60*/  BPT.TRAP 0x1 ;  /* 0x000000040000795c */ /* 0x000fe20000300000 */
.L_x_33:
[----:B------:R-:W-:Y:S01]  /*1e70*/  SHF.L.U32 R3, R101, 0x1f, RZ ;  /* 0x0000001f65037819 */ /* 0x000fe200000006ff */
[----:B------:R-:W-:Y:S01]  /*1e80*/  UIADD3 UR38, UR46, UR38, URZ ;  /* 0x000000262e267290 */ /* 0x000fe2000fffe03f */
[----:B------:R-:W1:Y:S01]  /*1e90*/  LDC R14, c[0x0][0x288] ;  /* 0x0000a200ff0e7b82 */ /* 0x000e620000000800 */
[----:B------:R-:W-:Y:S01]  /*1ea0*/  UISETP.GE.U32.AND UP1, UPT, UR46, 0x3, UPT ;  /* 0x000000032e00788c */ /* 0x000fe2000bf26070 */
[----:B------:R-:W-:Y:S01]  /*1eb0*/  IMAD.SHL.U32 R8, R91, 0x2, RZ ;  /* 0x000000025b087824 */ /* 0x000fe200078e00ff */
[----:B------:R-:W-:Y:S02]  /*1ec0*/  UISETP.GT.U32.AND UP0, UPT, UR38, 0x2, UPT ;  /* 0x000000022600788c */ /* 0x000fe4000bf04070 */
[----:B------:R-:W-:Y:S02]  /*1ed0*/  UIMAD.WIDE.U32 UR4, UR38, -0x55555555, URZ ;  /* 0xaaaaaaab260478a5 */ /* 0x000fe4000f8e003f */
[----:B------:R-:W-:Y:S01]  /*1ee0*/  UISETP.LT.U32.AND UP0, UPT, UR46, 0x3, UP0 ;  /* 0x000000032e00788c */ /* 0x000fe20008701070 */
[----:B------:R-:W2:Y:S01]  /*1ef0*/  SYNCS.PHASECHK.TRANS64.TRYWAIT P0, [R94+UR42+0x10], R3 ;  /* 0x000010035e0075a7 */ /* 0x000ea2000800016a */
[----:B------:R-:W-:Y:S01]  /*1f00*/  USHF.R.U32.HI UR4, URZ, 0x1, UR5 ;  /* 0x000000013f047899 */ /* 0x000fe20008011605 */
[----:B------:R-:W-:Y:S01]  /*1f10*/  SHF.R.S32.HI R9, RZ, 0x1f, R8 ;  /* 0x0000001fff097819 */ /* 0x000fe20000011408 */
[----:B------:R-:W-:-:S02]  /*1f20*/  USEL UR6, URZ, 0x1, !UP0 ;  /* 0x000000013f067887 */ /* 0x000fc4000c000000 */
[----:B------:R-:W-:Y:S02]  /*1f30*/  UIMAD UR38, UR4, -0x3, UR38 ;  /* 0xfffffffd042678a4 */ /* 0x000fe4000f8e0226 */
[----:B------:R-:W-:-:S04]  /*1f40*/  ULOP3.LUT UR39, UR39, UR6, URZ, 0x3c, !UPT ;  /* 0x0000000627277292 */ /* 0x000fc8000f8e3c3f */
[----:B------:R-:W-:Y:S01]  /*1f50*/  @UP1 ULOP3.LUT UR39, UR39, 0x1, UR4, 0x78, !UPT ;  /* 0x0000000127271892 */ /* 0x000fe2000f8e7804 */
[----:B-12---:R-:W-:Y:S11]  /*1f60*/  @!P0 BRA `(.L_x_35) ;  /* 0x0000004800cc8947 */ /* 0x006ff60003800000 */
.L_x_192:
[----:B-1----:R-:W-:Y:S01]  /*1f70*/  IMAD.SHL.U32 R3, R19, 0x40, RZ ;  /* 0x0000004013037824 */ /* 0x002fe200078e00ff */
[----:B------:R-:W-:Y:S01]  /*1f80*/  ULDC UR6, c[0x0][0x284] ;  /* 0x0000a10000067ab9 */ /* 0x000fe20000000800 */
[----:B------:R-:W-:Y:S01]  /*1f90*/  IMAD.SHL.U32 R15, R22, 0x80, RZ ;  /* 0x00000080160f7824 */ /* 0x000fe200078e00ff */
[----:B------:R-:W-:Y:S01]  /*1fa0*/  SHF.R.S32.HI R104, RZ, 0x1f, R2 ;  /* 0x0000001fff687819 */ /* 0x000fe20000011402 */
[----:B------:R-:W-:Y:S01]  /*1fb0*/  ULDC.64 UR4, c[0x0][0x5d0] ;  /* 0x0001740000047ab9 */ /* 0x000fe20000000a00 */
[----:B------:R-:W-:Y:S01]  /*1fc0*/  ISETP.GE.AND P0, PT, R3, UR6, PT ;  /* 0x0000000603007c0c */ /* 0x000fe2000bf06270 */
[----:B------:R-:W-:Y:S01]  /*1fd0*/  IMAD.WIDE.U32 R4, R2, UR4, R8 ;  /* 0x0000000402047c25 */ /* 0x000fe2000f8e0008 */
[----:B------:R-:W-:Y:S02]  /*1fe0*/  SHF.R.S32.HI R22, RZ, 0x1f, R15 ;  /* 0x0000001fff167819 */ /* 0x000fe4000001140f */
[C---:B------:R-:W-:Y:S01]  /*1ff0*/  ISETP.GE.OR P0, PT, R15.reuse, R14, P0 ;  /* 0x0000000e0f00720c */ /* 0x040fe20000706670 */
[----:B------:R-:W-:Y:S01]  /*2000*/  IMAD R7, R104, UR4, RZ ;  /* 0x0000000468077c24 */ /* 0x000fe2000f8e02ff */
[----:B------:R-:W-:-:S03]  /*2010*/  IADD3 R4, P1, R15, R4, RZ ;  /* 0x000000040f047210 */ /* 0x000fc60007f3e0ff */
[----:B------:R-:W-:-:S05]  /*2020*/  IMAD R7, R2, UR5, R7 ;  /* 0x0000000502077c24 */ /* 0x000fca000f8e0207 */
[----:B------:R-:W-:-:S03]  /*2030*/  IADD3.X R5, R22, R5, R7, P1, !PT ;  /* 0x0000000516057210 */ /* 0x000fc60000ffe407 */
[----:B------:R-:W-:Y:S05]  /*2040*/  @P0 BRA `(.L_x_36) ;  /* 0x0000003000b00947 */ /* 0x000fea0003800000 */
[----:B------:R-:W1:Y:S01]  /*2050*/  LDC.64 R10, c[0x0][0x5c8] ;  /* 0x00017200ff0a7b82 */ /* 0x000e620000000a00 */
[----:B0-----:R-:W-:Y:S01]  /*2060*/  IMAD.WIDE R12, R19, 0x40, R92 ;  /* 0x00000040130c7825 */ /* 0x001fe200078e025c */
[----:B------:R-:W-:Y:S01]  /*2070*/  ULDC.64 UR4, c[0x0][0x5c0] ;  /* 0x0001700000047ab9 */ /* 0x000fe20000000a00 */
[----:B------:R-:W-:Y:S02]  /*2080*/  BSSY B0, `(.L_x_36) ;  /* 0x0000328000007945 */ /* 0x000fe40003800000 */
[----:B------:R-:W-:Y:S02]  /*2090*/  IMAD.IADD R19, R98, 0x1, -R3 ;  /* 0x0000000162137824 */ /* 0x000fe400078e0a03 */
[-C--:B-1----:R-:W-:Y:S02]  /*20a0*/  IMAD R0, R13, R10.reuse, RZ ;  /* 0x0000000a0d007224 */ /* 0x082fe400078e02ff */
[----:B------:R-:W-:-:S04]  /*20b0*/  IMAD.WIDE.U32 R4, R12, R10, R4 ;  /* 0x0000000a0c047225 */ /* 0x000fc800078e0004 */
[----:B------:R-:W-:Y:S01]  /*20c0*/  IMAD R7, R12, R11, R0 ;  /* 0x0000000b0c077224 */ /* 0x000fe200078e0200 */
[----:B------:R-:W-:Y:S01]  /*20d0*/  IADD3 R4, P0, R4, UR4, RZ ;  /* 0x0000000404047c10 */ /* 0x000fe2000ff1e0ff */
[----:B------:R-:W-:Y:S02]  /*20e0*/  IMAD R0, R91, -0x2, R14 ;  /* 0xfffffffe5b007824 */ /* 0x000fe400078e020e */
[----:B------:R-:W-:Y:S01]  /*20f0*/  IMAD.IADD R7, R5, 0x1, R7 ;  /* 0x0000000105077824 */ /* 0x000fe200078e0207 */
[----:B------:R-:W-:Y:S01]  /*2100*/  LEA R6, P1, R10, R4, 0x3 ;  /* 0x000000040a067211 */ /* 0x000fe200078218ff */
[----:B------:R-:W-:-:S03]  /*2110*/  IMAD.IADD R0, R0, 0x1, -R15 ;  /* 0x0000000100007824 */ /* 0x000fc600078e0a0f */
[----:B------:R-:W-:Y:S02]  /*2120*/  IADD3.X R5, R7, UR5, RZ, P0, !PT ;  /* 0x0000000507057c10 */ /* 0x000fe400087fe4ff */
[----:B-----5:R-:W-:Y:S02]  /*2130*/  ISETP.NE.AND P0, PT, R90, RZ, PT ;  /* 0x000000ff5a00720c */ /* 0x020fe40003f05270 */
[----:B------:R-:W-:-:S11]  /*2140*/  LEA.HI.X R7, R10, R5, R11, 0x3, P1 ;  /* 0x000000050a077211 */ /* 0x000fd600008f1c0b */
[----:B------:R-:W-:Y:S05]  /*2150*/  @!P0 BRA `(.L_x_37) ;  /* 0x0000002400608947 */ /* 0x000fea0003800000 */
[----:B------:R-:W0:Y:S01]  /*2160*/  LDC.64 R20, c[0x0][0x5b0] ;  /* 0x00016c00ff147b82 */ /* 0x000e220000000a00 */
[----:B------:R-:W-:Y:S01]  /*2170*/  ULDC.64 UR4, c[0x0][0x5b8] ;  /* 0x00016e0000047ab9 */ /* 0x000fe20000000a00 */
[----:B------:R-:W-:Y:S01]  /*2180*/  ISETP.GE.AND P1, PT, R19, 0x1, PT ;  /* 0x000000011300780c */ /* 0x000fe20003f26270 */
[----:B------:R-:W-:Y:S01]  /*2190*/  IMAD.WIDE.U32 R8, R2, UR4, R8 ;  /* 0x0000000402087c25 */ /* 0x000fe2000f8e0008 */
[----:B------:R-:W-:Y:S02]  /*21a0*/  BSSY B1, `(.L_x_38) ;  /* 0x000000e000017945 */ /* 0x000fe40003800000 */
[----:B------:R-:W-:Y:S01]  /*21b0*/  ISETP.LT.OR P2, PT, R0, 0x1, !P1 ;  /* 0x000000010000780c */ /* 0x000fe20004f41670 */
[----:B------:R-:W-:Y:S01]  /*21c0*/  IMAD R3, R104, UR4, RZ ;  /* 0x0000000468037c24 */ /* 0x000fe2000f8e02ff */
[----:B------:R-:W1:Y:S01]  /*21d0*/  LDC.64 R102, c[0x0][0x5a8] ;  /* 0x00016a00ff667b82 */ /* 0x000e620000000a00 */
[----:B------:R-:W-:Y:S02]  /*21e0*/  IADD3 R10, P0, R15, R8, RZ ;  /* 0x000000080f0a7210 */ /* 0x000fe40007f1e0ff */
[----:B------:R-:W-:-:S05]  /*21f0*/  IMAD R3, R2, UR5, R3 ;  /* 0x0000000502037c24 */ /* 0x000fca000f8e0203 */
[----:B------:R-:W-:Y:S01]  /*2200*/  IADD3.X R11, R22, R9, R3, P0, !PT ;  /* 0x00000009160b7210 */ /* 0x000fe200007fe403 */
[-C--:B0-----:R-:W-:Y:S02]  /*2210*/  IMAD R8, R13, R20.reuse, RZ ;  /* 0x000000140d087224 */ /* 0x081fe400078e02ff */
[----:B------:R-:W-:-:S04]  /*2220*/  IMAD.WIDE.U32 R2, R12, R20, R10 ;  /* 0x000000140c027225 */ /* 0x000fc800078e000a */
[----:B------:R-:W-:Y:S01]  /*2230*/  IMAD R15, R12, R21, R8 ;  /* 0x000000150c0f7224 */ /* 0x000fe200078e0208 */
[----:B-1----:R-:W-:-:S04]  /*2240*/  IADD3 R2, P0, R2, R102, RZ ;  /* 0x0000006602027210 */ /* 0x002fc80007f1e0ff */
[----:B------:R-:W-:Y:S01]  /*2250*/  IADD3.X R3, R103, R3, R15, P0, !PT ;  /* 0x0000000367037210 */ /* 0x000fe200007fe40f */
[----:B------:R-:W-:Y:S08]  /*2260*/  @P2 BRA `(.L_x_39) ;  /* 0x0000000000042947 */ /* 0x000ff00003800000 */
[----:B------:R0:W5:Y:S02]  /*2270*/  LDG.E.U8 R99, desc[UR36][R2.64] ;  /* 0x0000002402637981 */ /* 0x000164000c1e1100 */
.L_x_39:
[----:B------:R-:W-:Y:S05]  /*2280*/  BSYNC B1 ;  /* 0x0000000000017941 */ /* 0x000fea0003800000 */
.L_x_38:
[----:B-----5:R-:W-:Y:S01]  /*2290*/  LOP3.LUT R8, R99, 0xffff, RZ, 0xc0, !PT ;  /* 0x0000ffff63087812 */ /* 0x020fe200078ec0ff */
[----:B------:R-:W-:Y:S01]  /*22a0*/  BSSY B1, `(.L_x_40) ;  /* 0x0000010000017945 */ /* 0x000fe20003800000 */
[----:B------:R-:W-:Y:S02]  /*22b0*/  SHF.L.U64.HI R9, R20, 0x3, R21 ;  /* 0x0000000314097819 */ /* 0x000fe40000010215 */
[----:B------:R-:W-:Y:S01]  /*22c0*/  PRMT R13, R8, 0x8880, RZ ;  /* 0x00008880080d7816 */ /* 0x000fe200000000ff */
[----:B------:R-:W-:Y:S01]  /*22d0*/  IMAD.SHL.U32 R8, R20, 0x8, RZ ;  /* 0x0000000814087824 */ /* 0x000fe200078e00ff */
[----:B------:R-:W-:-:S03]  /*22e0*/  ISETP.GE.AND P0, PT, R19, 0x9, PT ;  /* 0x000000091300780c */ /* 0x000fc60003f06270 */
[----:B------:R-:W-:Y:S02]  /*22f0*/  IMAD R14, R13, R90, RZ ;  /* 0x0000005a0d0e7224 */ /* 0x000fe400078e02ff */
[----:B------:R-:W-:-:S04]  /*2300*/  IMAD.WIDE.U32 R8, R12, R20, R8 ;  /* 0x000000140c087225 */ /* 0x000fc800078e0008 */
[----:B------:R-:W-:Y:S01]  /*2310*/  @!P2 IMAD R13, R24, R89, R14 ;  /* 0x00000059180da224 */ /* 0x000fe200078e020e */
[----:B------:R-:W-:Y:S01]  /*2320*/  IADD3 R8, P3, P4, R10, R102, R8 ;  /* 0x000000660a087210 */ /* 0x000fe20007c7e008 */
[----:B------:R-:W-:-:S03]  /*2330*/  IMAD.IADD R12, R15, 0x1, R9 ;  /* 0x000000010f0c7824 */ /* 0x000fc600078e0209 */
[----:B------:R1:W-:Y:S01]  /*2340*/  @!P2 STG.E.U8 desc[UR36][R4.64], R13 ;  /* 0x0000000d0400a986 */ /* 0x0003e2000c101124 */
[----:B------:R-:W-:-:S13]  /*2350*/  ISETP.LT.OR P2, PT, R0, 0x2, !P1 ;  /* 0x000000020000780c */ /* 0x000fda0004f41670 */
[----:B-1----:R-:W-:Y:S05]  /*2360*/  @P2 BRA `(.L_x_41) ;  /* 0x00000000000c2947 */ /* 0x002fea0003800000 */
[----:B------:R-:W2:Y:S02]  /*2370*/  LDG.E.U8 R99, desc[UR36][R2.64+0x1] ;  /* 0x0000012402637981 */ /* 0x000ea4000c1e1100 */
[----:B--2---:R-:W-:-:S05]  /*2380*/  PRMT R13, R99, 0x8880, RZ ;  /* 0x00008880630d7816 */ /* 0x004fca00000000ff */
[----:B------:R-:W-:-:S07]  /*2390*/  IMAD R14, R13, R90, RZ ;  /* 0x0000005a0d0e7224 */ /* 0x000fce00078e02ff */
.L_x_41:
[----:B------:R-:W-:Y:S05]  /*23a0*/  BSYNC B1 ;  /* 0x0000000000017941 */ /* 0x000fea0003800000 */
.L_x_40:
[----:B------:R-:W-:Y:S01]  /*23b0*/  IADD3.X R9, R11, R103, R12, P3, P4 ;  /* 0x000000670b097210 */ /* 0x000fe20001fe840c */
[----:B------:R-:W-:Y:S01]  /*23c0*/  @!P2 IMAD R25, R25, R89, R14 ;  /* 0x000000591919a224 */ /* 0x000fe200078e020e */
[C---:B------:R-:W-:Y:S01]  /*23d0*/  ISETP.LT.OR P3, PT, R0.reuse, 0x1, !P0 ;  /* 0x000000010000780c */ /* 0x040fe20004761670 */
[----:B------:R-:W-:Y:S01]  /*23e0*/  BSSY B1, `(.L_x_42) ;  /* 0x0000008000017945 */ /* 0x000fe20003800000 */
[C---:B------:R-:W-:Y:S02]  /*23f0*/  ISETP.LT.OR P4, PT, R0.reuse, 0x9, !P1 ;  /* 0x000000090000780c */ /* 0x040fe40004f81670 */
[----:B------:R1:W-:Y:S01]  /*2400*/  @!P2 STG.E.U8 desc[UR36][R4.64+0x1], R25 ;  /* 0x000001190400a986 */ /* 0x0003e2000c101124 */
[----:B------:R-:W-:-:S08]  /*2410*/  ISETP.LT.OR P2, PT, R0, 0x2, !P0 ;  /* 0x000000020000780c */ /* 0x000fd00004741670 */
[----:B------:R-:W-:Y:S05]  /*2420*/  @P3 BRA `(.L_x_43) ;  /* 0x00000000000c3947 */ /* 0x000fea0003800000 */
[----:B------:R-:W2:Y:S02]  /*2430*/  LDG.E.U8 R99, desc[UR36][R8.64] ;  /* 0x0000002408637981 */ /* 0x000ea4000c1e1100 */
[----:B--2---:R-:W-:-:S05]  /*2440*/  PRMT R11, R99, 0x8880, RZ ;  /* 0x00008880630b7816 */ /* 0x004fca00000000ff */
[----:B------:R-:W-:-:S07]  /*2450*/  IMAD R14, R11, R90, RZ ;  /* 0x0000005a0b0e7224 */ /* 0x000fce00078e02ff */
.L_x_43:
[----:B------:R-:W-:Y:S05]  /*2460*/  BSYNC B1 ;  /* 0x0000000000017941 */ /* 0x000fea0003800000 */
.L_x_42:
[----:B------:R-:W-:Y:S01]  /*2470*/  @!P3 IMAD R11, R26, R89, R14 ;  /* 0x000000591a0bb224 */ /* 0x000fe200078e020e */
[----:B------:R-:W-:Y:S04]  /*2480*/  BSSY B1, `(.L_x_44) ;  /* 0x0000006000017945 */ /* 0x000fe80003800000 */
[----:B------:R2:W-:Y:S01]  /*2490*/  @!P3 STG.E.U8 desc[UR36][R6.64], R11 ;  /* 0x0000000b0600b986 */ /* 0x0005e2000c101124 */
[----:B------:R-:W-:Y:S05]  /*24a0*/  @P2 BRA `(.L_x_45) ;  /* 0x00000000000c2947 */ /* 0x000fea0003800000 */
[----:B------:R-:W2:Y:S02]  /*24b0*/  LDG.E.U8 R99, desc[UR36][R8.64+0x1] ;  /* 0x0000012408637981 */ /* 0x000ea4000c1e1100 */
[----:B--2---:R-:W-:-:S05]  /*24c0*/  PRMT R11, R99, 0x8880, RZ ;  /* 0x00008880630b7816 */ /* 0x004fca00000000ff */
[----:B------:R-:W-:-:S07]  /*24d0*/  IMAD R14, R11, R90, RZ ;  /* 0x0000005a0b0e7224 */ /* 0x000fce00078e02ff */
.L_x_45:
[----:B------:R-:W-:Y:S05]  /*24e0*/  BSYNC B1 ;  /* 0x0000000000017941 */ /* 0x000fea0003800000 */
.L_x_44:
[----:B------:R-:W-:Y:S01]  /*24f0*/  @!P2 IMAD R27, R27, R89, R14 ;  /* 0x000000591b1ba224 */ /* 0x000fe200078e020e */
[----:B------:R-:W-:Y:S04]  /*2500*/  BSSY B1, `(.L_x_46) ;  /* 0x0000006000017945 */ /* 0x000fe80003800000 */
[----:B------:R3:W-:Y:S01]  /*2510*/  @!P2 STG.E.U8 desc[UR36][R6.64+0x1], R27 ;  /* 0x0000011b0600a986 */ /* 0x0007e2000c101124 */
[----:B------:R-:W-:Y:S05]  /*2520*/  @P4 BRA `(.L_x_47) ;  /* 0x00000000000c4947 */ /* 0x000fea0003800000 */
[----:B------:R-:W2:Y:S02]  /*2530*/  LDG.E.U8 R99, desc[UR36][R2.64+0x8] ;  /* 0x0000082402637981 */ /* 0x000ea4000c1e1100 */
[----:B--2---:R-:W-:-:S05]  /*2540*/  PRMT R11, R99, 0x8880, RZ ;  /* 0x00008880630b7816 */ /* 0x004fca00000000ff */
[----:B------:R-:W-:-:S07]  /*2550*/  IMAD R14, R11, R90, RZ ;  /* 0x0000005a0b0e7224 */ /* 0x000fce00078e02ff */
.L_x_47:
[----:B------:R-:W-:Y:S05]  /*2560*/  BSYNC B1 ;  /* 0x0000000000017941 */ /* 0x000fea0003800000 */
.L_x_46:
[----:B------:R-:W-:Y:S01]  /*2570*/  ISETP.LT.OR P2, PT, R0, 0xa, !P1 ;  /* 0x0000000a0000780c */ /* 0x000fe20004f41670 */
[----:B--2---:R-:W-:Y:S01]  /*2580*/  @!P4 IMAD R11, R28, R89, R14 ;  /* 0x000000591c0bc224 */ /* 0x004fe200078e020e */
[----:B------:R-:W-:Y:S01]  /*2590*/  BSSY B1, `(.L_x_48) ;  /* 0x0000008000017945 */ /* 0x000fe20003800000 */
[----:B------:R-:W-:-:S03]  /*25a0*/  ISETP.LT.OR P3, PT, R0, 0x9, !P0 ;  /* 0x000000090000780c */ /* 0x000fc60004761670 */
[----:B------:R2:W-:Y:S01]  /*25b0*/  @!P4 STG.E.U8 desc[UR36][R4.64+0x8], R11 ;  /* 0x0000080b0400c986 */ /* 0x0005e2000c101124 */
[----:B------:R-:W-:-:S06]  /*25c0*/  ISETP.LT.OR P4, PT, R0, 0xa, !P0 ;  /* 0x0000000a0000780c */ /* 0x000fcc0004781670 */
[----:B------:R-:W-:Y:S07]  /*25d0*/  @P2 BRA `(.L_x_49) ;  /* 0x00000000000c2947 */ /* 0x000fee0003800000 */
[----:B------:R-:W2:Y:S02]  /*25e0*/  LDG.E.U8 R99, desc[UR36][R2.64+0x9] ;  /* 0x0000092402637981 */ /* 0x000ea4000c1e1100 */
[----:B--2---:R-:W-:-:S05]  /*25f0*/  PRMT R11, R99, 0x8880, RZ ;  /* 0x00008880630b7816 */ /* 0x004fca00000000ff */
[----:B------:R-:W-:-:S07]  /*2600*/  IMAD R14, R11, R90, RZ ;  /* 0x0000005a0b0e7224 */ /* 0x000fce00078e02ff */
.L_x_49:
[----:B------:R-:W-:Y:S05]  /*2610*/  BSYNC B1 ;  /* 0x0000000000017941 */ /* 0x000fea0003800000 */
.L_x_48:
[----:B------:R-:W-:Y:S01]  /*2620*/  @!P2 IMAD R29, R29, R89, R14 ;  /* 0x000000591d1da224 */ /* 0x000fe200078e020e */
[----:B------:R-:W-:Y:S04]  /*2630*/  BSSY B1, `(.L_x_50) ;  /* 0x0000006000017945 */ /* 0x000fe80003800000 */
[----:B------:R4:W-:Y:S01]  /*2640*/  @!P2 STG.E.U8 desc[UR36][R4.64+0x9], R29 ;  /* 0x0000091d0400a986 */ /* 0x0009e2000c101124 */
[----:B------:R-:W-:Y:S05]  /*2650*/  @P3 BRA `(.L_x_51) ;  /* 0x00000000000c3947 */ /* 0x000fea0003800000 */
[----:B------:R-:W2:Y:S02]  /*2660*/  LDG.E.U8 R99, desc[UR36][R8.64+0x8] ;  /* 0x0000082408637981 */ /* 0x000ea4000c1e1100 */
[----:B--2---:R-:W-:-:S05]  /*2670*/  PRMT R11, R99, 0x8880, RZ ;  /* 0x00008880630b7816 */ /* 0x004fca00000000ff */
[----:B------:R-:W-:-:S07]  /*2680*/  IMAD R14, R11, R90, RZ ;  /* 0x0000005a0b0e7224 */ /* 0x000fce00078e02ff */
.L_x_51:
[----:B------:R-:W-:Y:S05]  /*2690*/  BSYNC B1 ;  /* 0x0000000000017941 */ /* 0x000fea0003800000 */
.L_x_50:
[----:B--2---:R-:W-:Y:S01]  /*26a0*/  @!P3 IMAD R11, R30, R89, R14 ;  /* 0x000000591e0bb224 */ /* 0x004fe200078e020e */
[----:B------:R-:W-:Y:S04]  /*26b0*/  BSSY B1, `(.L_x_52) ;  /* 0x0000006000017945 */ /* 0x000fe80003800000 */
[----:B------:R2:W-:Y:S01]  /*26c0*/  @!P3 STG.E.U8 desc[UR36][R6.64+0x8], R11 ;  /* 0x0000080b0600b986 */ /* 0x0005e2000c101124 */
[----:B------:R-:W-:Y:S05]  /*26d0*/  @P4 BRA `(.L_x_53) ;  /* 0x00000000000c4947 */ /* 0x000fea0003800000 */
[----:B------:R-:W2:Y:S02]  /*26e0*/  LDG.E.U8 R99, desc[UR36][R8.64+0x9] ;  /* 0x0000092408637981 */ /* 0x000ea4000c1e1100 */
[----:B--2---:R-:W-:-:S05]  /*26f0*/  PRMT R11, R99, 0x8880, RZ ;  /* 0x00008880630b7816 */ /* 0x004fca00000000ff */
[----:B------:R-:W-:-:S07]  /*2700*/  IMAD R14, R11, R90, RZ ;  /* 0x0000005a0b0e7224 */ /* 0x000fce00078e02ff */
.L_x_53:
[----:B------:R-:W-:Y:S05]  /*2710*/  BSYNC B1 ;  /* 0x0000000000017941 */ /* 0x000fea0003800000 */
.L_x_52:
[C---:B------:R-:W-:Y:S01]  /*2720*/  ISETP.LT.OR P2, PT, R0.reuse, 0x11, !P1 ;  /* 0x000000110000780c */ /* 0x040fe20004f41670 */
[----:B------:R-:W-:Y:S01]  /*2730*/  @!P4 IMAD R31, R31, R89, R14 ;  /* 0x000000591f1fc224 */ /* 0x000fe200078e020e */
        /* <DEDUP_REMOVED lines=8> */
.L_x_55:
[----:B------:R-:W-:Y:S05]  /*27c0*/  BSYNC B1 ;  /* 0x0000000000017941 */ /* 0x000fea0003800000 */
.L_x_54:
[----:B--2---:R-:W-:Y:S01]  /*27d0*/  @!P2 IMAD R11, R32, R89, R14 ;  /* 0x00000059200ba224 */ /* 0x004fe200078e020e */
[----:B------:R-:W-:Y:S04]  /*27e0*/  BSSY B1, `(.L_x_56) ;  /* 0x0000006000017945 */ /* 0x000fe80003800000 */
[----:B------:R2:W-:Y:S01]  /*27f0*/  @!P2 STG.E.U8 desc[UR36][R4.64+0x10], R11 ;  /* 0x0000100b0400a986 */ /* 0x0005e2000c101124 */
[----:B------:R-:W-:Y:S05]  /*2800*/  @P3 BRA `(.L_x_57) ;  /* 0x00000000000c3947 */ /* 0x000fea0003800000 */
[----:B------:R-:W2:Y:S02]  /*2810*/  LDG.E.U8 R99, desc[UR36][R2.64+0x11] ;  /* 0x0000112402637981 */ /* 0x000ea4000c1e1100 */
[----:B--2---:R-:W-:-:S05]  /*2820*/  PRMT R11, R99, 0x8880, RZ ;  /* 0x00008880630b7816 */ /* 0x004fca00000000ff */
[----:B------:R-:W-:-:S07]  /*2830*/  IMAD R14, R11, R90, RZ ;  /* 0x0000005a0b0e7224 */ /* 0x000fce00078e02ff */
.L_x_57:
[----:B------:R-:W-:Y:S05]  /*2840*/  BSYNC B1 ;  /* 0x0000000000017941 */ /* 0x000fea0003800000 */
.L_x_56:
[----:B------:R-:W-:Y:S01]  /*2850*/  @!P3 IMAD R33, R33, R89, R14 ;  /* 0x000000592121b224 */ /* 0x000fe200078e020e */
[----:B------:R-:W-:Y:S04]  /*2860*/  BSSY B1, `(.L_x_58) ;  /* 0x0000006000017945 */ /* 0x000fe80003800000 */
[----:B------:R0:W-:Y:S01]  /*2870*/  @!P3 STG.E.U8 desc[UR36][R4.64+0x11], R33 ;  /* 0x000011210400b986 */ /* 0x0001e2000c101124 */
[----:B------:R-:W-:Y:S05]  /*2880*/  @P4 BRA `(.L_x_59) ;  /* 0x00000000000c4947 */ /* 0x000fea0003800000 */
[----:B------:R-:W2:Y:S02]  /*2890*/  LDG.E.U8 R99, desc[UR36][R8.64+0x10] ;  /* 0x0000102408637981 */ /* 0x000ea4000c1e1100 */
[----:B--2---:R-:W-:-:S05]  /*28a0*/  PRMT R11, R99, 0x8880, RZ ;  /* 0x00008880630b7816 */ /* 0x004fca00000000ff */
[----:B------:R-:W-:-:S07]  /*28b0*/  IMAD R14, R11, R90, RZ ;  /* 0x0000005a0b0e7224 */ /* 0x000fce00078e02ff */
.L_x_59:
[----:B------:R-:W-:Y:S05]  /*28c0*/  BSYNC B1 ;  /* 0x0000000000017941 */ /* 0x000fea0003800000 */
.L_x_58:
        /* <DEDUP_REMOVED lines=10> */
.L_x_61:
[----:B------:R-:W-:Y:S05]  /*2970*/  BSYNC B1 ;  /* 0x0000000000017941 */ /* 0x000fea0003800000 */
.L_x_60:
[----:B------:R-:W-:Y:S01]  /*2980*/  @!P2 IMAD R35, R35, R89, R14 ;  /* 0x000000592323a224 */ /* 0x000fe200078e020e */
[----:B------:R-:W-:Y:S04]  /*2990*/  BSSY B1, `(.L_x_62) ;  /* 0x0000006000017945 */ /* 0x000fe80003800000 */
[----:B------:R0:W-:Y:S01]  /*29a0*/  @!P2 STG.E.U8 desc[UR36][R6.64+0x11], R35 ;  /* 0x000011230600a986 */ /* 0x0001e2000c101124 */
[----:B------:R-:W-:Y:S05]  /*29b0*/  @P3 BRA `(.L_x_63) ;  /* 0x00000000000c3947 */ /* 0x000fea0003800000 */
[----:B------:R-:W2:Y:S02]  /*29c0*/  LDG.E.U8 R99, desc[UR36][R2.64+0x18] ;  /* 0x0000182402637981 */ /* 0x000ea4000c1e1100 */
[----:B--2---:R-:W-:-:S05]  /*29d0*/  PRMT R11, R99, 0x8880, RZ ;  /* 0x00008880630b7816 */ /* 0x004fca00000000ff */
[----:B------:R-:W-:-:S07]  /*29e0*/  IMAD R14, R11, R90, RZ ;  /* 0x0000005a0b0e7224 */ /* 0x000fce00078e02ff */
.L_x_63:
[----:B------:R-:W-:Y:S05]  /*29f0*/  BSYNC B1 ;  /* 0x0000000000017941 */ /* 0x000fea0003800000 */
.L_x_62:
[----:B--2---:R-:W-:Y:S01]  /*2a00*/  @!P3 IMAD R11, R36, R89, R14 ;  /* 0x00000059240bb224 */ /* 0x004fe200078e020e */
[----:B------:R-:W-:Y:S04]  /*2a10*/  BSSY B1, `(.L_x_64) ;  /* 0x0000006000017945 */ /* 0x000fe80003800000 */
[----:B------:R2:W-:Y:S01]  /*2a20*/  @!P3 STG.E.U8 desc[UR36][R4.64+0x18], R11 ;  /* 0x0000180b0400b986 */ /* 0x0005e2000c101124 */
[----:B------:R-:W-:Y:S05]  /*2a30*/  @P4 BRA `(.L_x_65) ;  /* 0x00000000000c4947 */ /* 0x000fea0003800000 */
[----:B------:R-:W2:Y:S02]  /*2a40*/  LDG.E.U8 R99, desc[UR36][R2.64+0x19] ;  /* 0x0000192402637981 */ /* 0x000ea4000c1e1100 */
[----:B--2---:R-:W-:-:S05]  /*2a50*/  PRMT R11, R99, 0x8880, RZ ;  /* 0x00008880630b7816 */ /* 0x004fca00000000ff */
[----:B------:R-:W-:-:S07]  /*2a60*/  IMAD R14, R11, R90, RZ ;  /* 0x0000005a0b0e7224 */ /* 0x000fce00078e02ff */
.L_x_65:
[----:B------:R-:W-:Y:S05]  /*2a70*/  BSYNC B1 ;  /* 0x0000000000017941 */ /* 0x000fea0003800000 */
.L_x_64:
        /* <DEDUP_REMOVED lines=10> */
.L_x_67:
[----:B------:R-:W-:Y:S05]  /*2b20*/  BSYNC B1 ;  /* 0x0000000000017941 */ /* 0x000fea0003800000 */
.L_x_66:
[----:B--2---:R-:W-:Y:S01]  /*2b30*/  @!P2 IMAD R11, R38, R89, R14 ;  /* 0x00000059260ba224 */ /* 0x004fe200078e020e */
[----:B------:R-:W-:Y:S04]  /*2b40*/  BSSY B1, `(.L_x_68) ;  /* 0x0000006000017945 */ /* 0x000fe80003800000 */
[----:B------:R2:W-:Y:S01]  /*2b50*/  @!P2 STG.E.U8 desc[UR36][R6.64+0x18], R11 ;  /* 0x0000180b0600a986 */ /* 0x0005e2000c101124 */
[----:B------:R-:W-:Y:S05]  /*2b60*/  @P3 BRA `(.L_x_69) ;  /* 0x00000000000c3947 */ /* 0x000fea0003800000 */
[----:B------:R-:W2:Y:S02]  /*2b70*/  LDG.E.U8 R99, desc[UR36][R8.64+0x19] ;  /* 0x0000192408637981 */ /* 0x000ea4000c1e1100 */
[----:B--2---:R-:W-:-:S05]  /*2b80*/  PRMT R11, R99, 0x8880, RZ ;  /* 0x00008880630b7816 */ /* 0x004fca00000000ff */
[----:B------:R-:W-:-:S07]  /*2b90*/  IMAD R14, R11, R90, RZ ;  /* 0x0000005a0b0e7224 */ /* 0x000fce00078e02ff */
.L_x_69:
[----:B------:R-:W-:Y:S05]  /*2ba0*/  BSYNC B1 ;  /* 0x0000000000017941 */ /* 0x000fea0003800000 */
.L_x_68:
[----:B------:R-:W-:Y:S01]  /*2bb0*/  @!P3 IMAD R39, R39, R89, R14 ;  /* 0x000000592727b224 */ /* 0x000fe200078e020e */
[----:B------:R-:W-:Y:S04]  /*2bc0*/  BSSY B1, `(.L_x_70) ;  /* 0x0000006000017945 */ /* 0x000fe80003800000 */
[----:B------:R0:W-:Y:S01]  /*2bd0*/  @!P3 STG.E.U8 desc[UR36][R6.64+0x19], R39 ;  /* 0x000019270600b986 */ /* 0x0001e2000c101124 */
[----:B------:R-:W-:Y:S05]  /*2be0*/  @P4 BRA `(.L_x_71) ;  /* 0x00000000000c4947 */ /* 0x000fea0003800000 */
[----:B------:R-:W2:Y:S02]  /*2bf0*/  LDG.E.U8 R99, desc[UR36][R2.64+0x20] ;  /* 0x0000202402637981 */ /* 0x000ea4000c1e1100 */
[----:B--2---:R-:W-:-:S05]  /*2c00*/  PRMT R11, R99, 0x8880, RZ ;  /* 0x00008880630b7816 */ /* 0x004fca00000000ff */
[----:B------:R-:W-:-:S07]  /*2c10*/  IMAD R14, R11, R90, RZ ;  /* 0x0000005a0b0e7224 */ /* 0x000fce00078e02ff */
.L_x_71:
[----:B------:R-:W-:Y:S05]  /*2c20*/  BSYNC B1 ;  /* 0x0000000000017941 */ /* 0x000fea0003800000 */
.L_x_70:
        /* <DEDUP_REMOVED lines=10> */
.L_x_73:
[----:B------:R-:W-:Y:S05]  /*2cd0*/  BSYNC B1 ;  /* 0x0000000000017941 */ /* 0x000fea0003800000 */
.L_x_72:
[----:B------:R-:W-:Y:S01]  /*2ce0*/  @!P2 IMAD R41, R41, R89, R14 ;  /* 0x000000592929a224 */ /* 0x000fe200078e020e */
[----:B------:R-:W-:Y:S04]  /*2cf0*/  BSSY B1, `(.L_x_74) ;  /* 0x0000006000017945 */ /* 0x000fe80003800000 */
[----:B------:R0:W-:Y:S01]  /*2d00*/  @!P2 STG.E.U8 desc[UR36][R4.64+0x21], R41 ;  /* 0x000021290400a986 */ /* 0x0001e2000c101124 */
[----:B------:R-:W-:Y:S05]  /*2d10*/  @P3 BRA `(.L_x_75) ;  /* 0x00000000000c3947 */ /* 0x000fea0003800000 */
[----:B------:R-:W2:Y:S02]  /*2d20*/  LDG.E.U8 R99, desc[UR36][R8.64+0x20] ;  /* 0x0000202408637981 */ /* 0x000ea4000c1e1100 */
[----:B--2---:R-:W-:-:S05]  /*2d30*/  PRMT R11, R99, 0x8880, RZ ;  /* 0x00008880630b7816 */ /* 0x004fca00000000ff */
[----:B------:R-:W-:-:S07]  /*2d40*/  IMAD R14, R11, R90, RZ ;  /* 0x0000005a0b0e7224 */ /* 0x000fce00078e02ff */
.L_x_75:
[----:B------:R-:W-:Y:S05]  /*2d50*/  BSYNC B1 ;  /* 0x0000000000017941 */ /* 0x000fea0003800000 */
.L_x_74:
[----:B--2---:R-:W-:Y:S01]  /*2d60*/  @!P3 IMAD R11, R42, R89, R14 ;  /* 0x000000592a0bb224 */ /* 0x004fe200078e020e */
[----:B------:R-:W-:Y:S04]  /*2d70*/  BSSY B1, `(.L_x_76) ;  /* 0x0000006000017945 */ /* 0x000fe80003800000 */
[----:B------:R2:W-:Y:S01]  /*2d80*/  @!P3 STG.E.U8 desc[UR36][R6.64+0x20], R11 ;  /* 0x0000200b0600b986 */ /* 0x0005e2000c101124 */
[----:B------:R-:W-:Y:S05]  /*2d90*/  @P4 BRA `(.L_x_77) ;  /* 0x00000000000c4947 */ /* 0x000fea0003800000 */
[----:B------:R-:W2:Y:S02]  /*2da0*/  LDG.E.U8 R99, desc[UR36][R8.64+0x21] ;  /* 0x0000212408637981 */ /* 0x000ea4000c1e1100 */
[----:B--2---:R-:W-:-:S05]  /*2db0*/  PRMT R11, R99, 0x8880, RZ ;  /* 0x00008880630b7816 */ /* 0x004fca00000000ff */
[----:B------:R-:W-:-:S07]  /*2dc0*/  IMAD R14, R11, R90, RZ ;  /* 0x0000005a0b0e7224 */ /* 0x000fce00078e02ff */
.L_x_77:
[----:B------:R-:W-:Y:S05]  /*2dd0*/  BSYNC B1 ;  /* 0x0000000000017941 */ /* 0x000fea0003800000 */
.L_x_76:
        /* <DEDUP_REMOVED lines=10> */
.L_x_79:
[----:B------:R-:W-:Y:S05]  /*2e80*/  BSYNC B1 ;  /* 0x0000000000017941 */ /* 0x000fea0003800000 */
.L_x_78:
[----:B--2---:R-:W-:Y:S01]  /*2e90*/  @!P2 IMAD R11, R44, R89, R14 ;  /* 0x000000592c0ba224 */ /* 0x004fe200078e020e */
[----:B------:R-:W-:Y:S04]  /*2ea0*/  BSSY B1, `(.L_x_80) ;  /* 0x0000006000017945 */ /* 0x000fe80003800000 */
[----:B------:R2:W-:Y:S01]  /*2eb0*/  @!P2 STG.E.U8 desc[UR36][R4.64+0x28], R11 ;  /* 0x0000280b0400a986 */ /* 0x0005e2000c101124 */
[----:B------:R-:W-:Y:S05]  /*2ec0*/  @P3 BRA `(.L_x_81) ;  /* 0x00000000000c3947 */ /* 0x000fea0003800000 */
[----:B------:R-:W2:Y:S02]  /*2ed0*/  LDG.E.U8 R99, desc[UR36][R2.64+0x29] ;  /* 0x0000292402637981 */ /* 0x000ea4000c1e1100 */
[----:B--2---:R-:W-:-:S05]  /*2ee0*/  PRMT R11, R99, 0x8880, RZ ;  /* 0x00008880630b7816 */ /* 0x004fca00000000ff */
[----:B------:R-:W-:-:S07]  /*2ef0*/  IMAD R14, R11, R90, RZ ;  /* 0x0000005a0b0e7224 */ /* 0x000fce00078e02ff */
.L_x_81:
[----:B------:R-:W-:Y:S05]  /*2f00*/  BSYNC B1 ;  /* 0x0000000000017941 */ /* 0x000fea0003800000 */
.L_x_80:
[----:B------:R-:W-:Y:S01]  /*2f10*/  @!P3 IMAD R45, R45, R89, R14 ;  /* 0x000000592d2db224 */ /* 0x000fe200078e020e */
[----:B------:R-:W-:Y:S04]  /*2f20*/  BSSY B1, `(.L_x_82) ;  /* 0x0000006000017945 */ /* 0x000fe80003800000 */
[----:B------:R0:W-:Y:S01]  /*2f30*/  @!P3 STG.E.U8 desc[UR36][R4.64+0x29], R45 ;  /* 0x0000292d0400b986 */ /* 0x0001e2000c101124 */
[----:B------:R-:W-:Y:S05]  /*2f40*/  @P4 BRA `(.L_x_83) ;  /* 0x00000000000c4947 */ /* 0x000fea0003800000 */
[----:B------:R-:W2:Y:S02]  /*2f50*/  LDG.E.U8 R99, desc[UR36][R8.64+0x28] ;  /* 0x0000282408637981 */ /* 0x000ea4000c1e1100 */
[----:B--2---:R-:W-:-:S05]  /*2f60*/  PRMT R11, R99, 0x8880, RZ ;  /* 0x00008880630b7816 */ /* 0x004fca00000000ff */
[----:B------:R-:W-:-:S07]  /*2f70*/  IMAD R14, R11, R90, RZ ;  /* 0x0000005a0b0e7224 */ /* 0x000fce00078e02ff */
.L_x_83:
[----:B------:R-:W-:Y:S05]  /*2f80*/  BSYNC B1 ;  /* 0x0000000000017941 */ /* 0x000fea0003800000 */
.L_x_82:
        /* <DEDUP_REMOVED lines=10> */
.L_x_85:
[----:B------:R-:W-:Y:S05]  /*3030*/  BSYNC B1 ;  /* 0x0000000000017941 */ /* 0x000fea0003800000 */
.L_x_84:
[----:B------:R-:W-:Y:S01]  /*3040*/  @!P2 IMAD R47, R47, R89, R14 ;  /* 0x000000592f2fa224 */ /* 0x000fe200078e020e */
[----:B------:R-:W-:Y:S04]  /*3050*/  BSSY B1, `(.L_x_86) ;  /* 0x0000006000017945 */ /* 0x000fe80003800000 */
[----:B------:R0:W-:Y:S01]  /*3060*/  @!P2 STG.E.U8 desc[UR36][R6.64+0x29], R47 ;  /* 0x0000292f0600a986 */ /* 0x0001e2000c101124 */
[----:B------:R-:W-:Y:S05]  /*3070*/  @P3 BRA `(.L_x_87) ;  /* 0x00000000000c3947 */ /* 0x000fea0003800000 */
[----:B------:R-:W2:Y:S02]  /*3080*/  LDG.E.U8 R99, desc[UR36][R2.64+0x30] ;  /* 0x0000302402637981 */ /* 0x000ea4000c1e1100 */
[----:B--2---:R-:W-:-:S05]  /*3090*/  PRMT R11, R99, 0x8880, RZ ;  /* 0x00008880630b7816 */ /* 0x004fca00000000ff */
[----:B------:R-:W-:-:S07]  /*30a0*/  IMAD R14, R11, R90, RZ ;  /* 0x0000005a0b0e7224 */ /* 0x000fce00078e02ff */
.L_x_87:
[----:B------:R-:W-:Y:S05]  /*30b0*/  BSYNC B1 ;  /* 0x0000000000017941 */ /* 0x000fea0003800000 */
.L_x_86:
[----:B--2---:R-:W-:Y:S01]  /*30c0*/  @!P3 IMAD R11, R48, R89, R14 ;  /* 0x00000059300bb224 */ /* 0x004fe200078e020e */
[----:B------:R-:W-:Y:S04]  /*30d0*/  BSSY B1, `(.L_x_88) ;  /* 0x0000006000017945 */ /* 0x000fe80003800000 */
[----:B------:R2:W-:Y:S01]  /*30e0*/  @!P3 STG.E.U8 desc[UR36][R4.64+0x30], R11 ;  /* 0x0000300b0400b986 */ /* 0x0005e2000c101124 */
[----:B------:R-:W-:Y:S05]  /*30f0*/  @P4 BRA `(.L_x_89) ;  /* 0x00000000000c4947 */ /* 0x000fea0003800000 */
[----:B------:R-:W2:Y:S02]  /*3100*/  LDG.E.U8 R99, desc[UR36][R2.64+0x31] ;  /* 0x0000312402637981 */ /* 0x000ea4000c1e1100 */
[----:B--2---:R-:W-:-:S05]  /*3110*/  PRMT R11, R99, 0x8880, RZ ;  /* 0x00008880630b7816 */ /* 0x004fca00000000ff */
[----:B------:R-:W-:-:S07]  /*3120*/  IMAD R14, R11, R90, RZ ;  /* 0x0000005a0b0e7224 */ /* 0x000fce00078e02ff */
.L_x_89:
[----:B------:R-:W-:Y:S05]  /*3130*/  BSYNC B1 ;  /* 0x0000000000017941 */ /* 0x000fea0003800000 */
.L_x_88:
        /* <DEDUP_REMOVED lines=10> */
.L_x_91:
[----:B------:R-:W-:Y:S05]  /*31e0*/  BSYNC B1 ;  /* 0x0000000000017941 */ /* 0x000fea0003800000 */
.L_x_90:
[----:B--2---:R-:W-:Y:S01]  /*31f0*/  @!P2 IMAD R11, R50, R89, R14 ;  /* 0x00000059320ba224 */ /* 0x004fe200078e020e */
[----:B------:R-:W-:Y:S04]  /*3200*/  BSSY B1, `(.L_x_92) ;  /* 0x0000006000017945 */ /* 0x000fe80003800000 */
[----:B------:R2:W-:Y:S01]  /*3210*/  @!P2 STG.E.U8 desc[UR36][R6.64+0x30], R11 ;  /* 0x0000300b0600a986 */ /* 0x0005e2000c101124 */
[----:B------:R-:W-:Y:S05]  /*3220*/  @P3 BRA `(.L_x_93) ;  /* 0x00000000000c3947 */ /* 0x000fea0003800000 */
[----:B------:R-:W2:Y:S02]  /*3230*/  LDG.E.U8 R99, desc[UR36][R8.64+0x31] ;  /* 0x0000312408637981 */ /* 0x000ea4000c1e1100 */
[----:B--2---:R-:W-:-:S05]  /*3240*/  PRMT R11, R99, 0x8880, RZ ;  /* 0x00008880630b7816 */ /* 0x004fca00000000ff */
[----:B------:R-:W-:-:S07]  /*3250*/  IMAD R14, R11, R90, RZ ;  /* 0x0000005a0b0e7224 */ /* 0x000fce00078e02ff */
.L_x_93:
[----:B------:R-:W-:Y:S05]  /*3260*/  BSYNC B1 ;  /* 0x0000000000017941 */ /* 0x000fea0003800000 */
.L_x_92:
[----:B------:R-:W-:Y:S01]  /*3270*/  @!P3 IMAD R51, R51, R89, R14 ;  /* 0x000000593333b224 */ /* 0x000fe200078e020e */
[----:B------:R-:W-:Y:S04]  /*3280*/  BSSY B1, `(.L_x_94) ;  /* 0x0000006000017945 */ /* 0x000fe80003800000 */
[----:B------:R0:W-:Y:S01]  /*3290*/  @!P3 STG.E.U8 desc[UR36][R6.64+0x31], R51 ;  /* 0x000031330600b986 */ /* 0x0001e2000c101124 */
[----:B------:R-:W-:Y:S05]  /*32a0*/  @P4 BRA `(.L_x_95) ;  /* 0x00000000000c4947 */ /* 0x000fea0003800000 */
[----:B------:R-:W2:Y:S02]  /*32b0*/  LDG.E.U8 R99, desc[UR36][R2.64+0x38] ;  /* 0x0000382402637981 */ /* 0x000ea4000c1e1100 */
[----:B--2---:R-:W-:-:S05]  /*32c0*/  PRMT R11, R99, 0x8880, RZ ;  /* 0x00008880630b7816 */ /* 0x004fca00000000ff */
[----:B------:R-:W-:-:S07]  /*32d0*/  IMAD R14, R11, R90, RZ ;  /* 0x0000005a0b0e7224 */ /* 0x000fce00078e02ff */
.L_x_95:
[----:B------:R-:W-:Y:S05]  /*32e0*/  BSYNC B1 ;  /* 0x0000000000017941 */ /* 0x000fea0003800000 */
.L_x_94:
        /* <DEDUP_REMOVED lines=10> */
.L_x_97:
[----:B------:R-:W-:Y:S05]  /*3390*/  BSYNC B1 ;  /* 0x0000000000017941 */ /* 0x000fea0003800000 */
.L_x_96:
[----:B------:R-:W-:Y:S01]  /*33a0*/  @!P2 IMAD R53, R53, R89, R14 ;  /* 0x000000593535a224 */ /* 0x000fe200078e020e */
[----:B------:R-:W-:Y:S04]  /*33b0*/  BSSY B1, `(.L_x_98) ;  /* 0x0000006000017945 */ /* 0x000fe80003800000 */
[----:B------:R0:W-:Y:S01]  /*33c0*/  @!P2 STG.E.U8 desc[UR36][R4.64+0x39], R53 ;  /* 0x000039350400a986 */ /* 0x0001e2000c101124 */
[----:B------:R-:W-:Y:S05]  /*33d0*/  @P3 BRA `(.L_x_99) ;  /* 0x00000000000c3947 */ /* 0x000fea0003800000 */
[----:B------:R-:W2:Y:S02]  /*33e0*/  LDG.E.U8 R99, desc[UR36][R8.64+0x38] ;  /* 0x0000382408637981 */ /* 0x000ea4000c1e1100 */
[----:B--2---:R-:W-:-:S05]  /*33f0*/  PRMT R11, R99, 0x8880, RZ ;  /* 0x00008880630b7816 */ /* 0x004fca00000000ff */
[----:B------:R-:W-:-:S07]  /*3400*/  IMAD R14, R11, R90, RZ ;  /* 0x0000005a0b0e7224 */ /* 0x000fce00078e02ff */
.L_x_99:
[----:B------:R-:W-:Y:S05]  /*3410*/  BSYNC B1 ;  /* 0x0000000000017941 */ /* 0x000fea0003800000 */
.L_x_98:
[----:B--2---:R-:W-:Y:S01]  /*3420*/  @!P3 IMAD R11, R54, R89, R14 ;  /* 0x00000059360bb224 */ /* 0x004fe200078e020e */
[----:B------:R-:W-:Y:S04]  /*3430*/  BSSY B1, `(.L_x_100) ;  /* 0x0000006000017945 */ /* 0x000fe80003800000 */
[----:B------:R2:W-:Y:S01]  /*3440*/  @!P3 STG.E.U8 desc[UR36][R6.64+0x38], R11 ;  /* 0x0000380b0600b986 */ /* 0x0005e2000c101124 */
[----:B------:R-:W-:Y:S05]  /*3450*/  @P4 BRA `(.L_x_101) ;  /* 0x00000000000c4947 */ /* 0x000fea0003800000 */
[----:B------:R-:W2:Y:S02]  /*3460*/  LDG.E.U8 R99, desc[UR36][R8.64+0x39] ;  /* 0x0000392408637981 */ /* 0x000ea4000c1e1100 */
[----:B--2---:R-:W-:-:S05]  /*3470*/  PRMT R11, R99, 0x8880, RZ ;  /* 0x00008880630b7816 */ /* 0x004fca00000000ff */
[----:B------:R-:W-:-:S07]  /*3480*/  IMAD R14, R11, R90, RZ ;  /* 0x0000005a0b0e7224 */ /* 0x000fce00078e02ff */
.L_x_101:
[----:B------:R-:W-:Y:S05]  /*3490*/  BSYNC B1 ;  /* 0x0000000000017941 */ /* 0x000fea0003800000 */
.L_x_100:
        /* <DEDUP_REMOVED lines=10> */
.L_x_103:
[----:B------:R-:W-:Y:S05]  /*3540*/  BSYNC B1 ;  /* 0x0000000000017941 */ /* 0x000fea0003800000 */
.L_x_102:
[----:B--2---:R-:W-:Y:S01]  /*3550*/  @!P2 IMAD R11, R56, R89, R14 ;  /* 0x00000059380ba224 */ /* 0x004fe200078e020e */
[----:B------:R-:W-:Y:S04]  /*3560*/  BSSY B1, `(.L_x_104) ;  /* 0x0000006000017945 */ /* 0x000fe80003800000 */
[----:B------:R2:W-:Y:S01]  /*3570*/  @!P2 STG.E.U8 desc[UR36][R4.64+0x40], R11 ;  /* 0x0000400b0400a986 */ /* 0x0005e2000c101124 */
[----:B------:R-:W-:Y:S05]  /*3580*/  @P3 BRA `(.L_x_105) ;  /* 0x00000000000c3947 */ /* 0x000fea0003800000 */
[----:B------:R-:W2:Y:S02]  /*3590*/  LDG.E.U8 R99, desc[UR36][R2.64+0x41] ;  /* 0x0000412402637981 */ /* 0x000ea4000c1e1100 */
[----:B--2---:R-:W-:-:S05]  /*35a0*/  PRMT R11, R99, 0x8880, RZ ;  /* 0x00008880630b7816 */ /* 0x004fca00000000ff */
[----:B------:R-:W-:-:S07]  /*35b0*/  IMAD R14, R11, R90, RZ ;  /* 0x0000005a0b0e7224 */ /* 0x000fce00078e02ff */
.L_x_105:
[----:B------:R-:W-:Y:S05]  /*35c0*/  BSYNC B1 ;  /* 0x0000000000017941 */ /* 0x000fea0003800000 */
.L_x_104:
[----:B------:R-:W-:Y:S01]  /*35d0*/  @!P3 IMAD R57, R57, R89, R14 ;  /* 0x000000593939b224 */ /* 0x000fe200078e020e */
[----:B------:R-:W-:Y:S04]  /*35e0*/  BSSY B1, `(.L_x_106) ;  /* 0x0000006000017945 */ /* 0x000fe80003800000 */
[----:B------:R0:W-:Y:S01]  /*35f0*/  @!P3 STG.E.U8 desc[UR36][R4.64+0x41], R57 ;  /* 0x000041390400b986 */ /* 0x0001e2000c101124 */
[----:B------:R-:W-:Y:S05]  /*3600*/  @P4 BRA `(.L_x_107) ;  /* 0x00000000000c4947 */ /* 0x000fea0003800000 */
[----:B------:R-:W2:Y:S02]  /*3610*/  LDG.E.U8 R99, desc[UR36][R8.64+0x40] ;  /* 0x0000402408637981 */ /* 0x000ea4000c1e1100 */
[----:B--2---:R-:W-:-:S05]  /*3620*/  PRMT R11, R99, 0x8880, RZ ;  /* 0x00008880630b7816 */ /* 0x004fca00000000ff */
[----:B------:R-:W-:-:S07]  /*3630*/  IMAD R14, R11, R90, RZ ;  /* 0x0000005a0b0e7224 */ /* 0x000fce00078e02ff */
.L_x_107:
[----:B------:R-:W-:Y:S05]  /*3640*/  BSYNC B1 ;  /* 0x0000000000017941 */ /* 0x000fea0003800000 */
.L_x_106:
        /* <DEDUP_REMOVED lines=10> */
.L_x_109:
[----:B------:R-:W-:Y:S05]  /*36f0*/  BSYNC B1 ;  /* 0x0000000000017941 */ /* 0x000fea0003800000 */
.L_x_108:
[----:B------:R-:W-:Y:S01]  /*3700*/  @!P2 IMAD R59, R59, R89, R14 ;  /* 0x000000593b3ba224 */ /* 0x000fe200078e020e */
[----:B------:R-:W-:Y:S04]  /*3710*/  BSSY B1, `(.L_x_110) ;  /* 0x0000006000017945 */ /* 0x000fe80003800000 */
[----:B------:R0:W-:Y:S01]  /*3720*/  @!P2 STG.E.U8 desc[UR36][R6.64+0x41], R59 ;  /* 0x0000413b0600a986 */ /* 0x0001e2000c101124 */
[----:B------:R-:W-:Y:S05]  /*3730*/  @P3 BRA `(.L_x_111) ;  /* 0x00000000000c3947 */ /* 0x000fea0003800000 */
[----:B------:R-:W2:Y:S02]  /*3740*/  LDG.E.U8 R99, desc[UR36][R2.64+0x48] ;  /* 0x0000482402637981 */ /* 0x000ea4000c1e1100 */
[----:B--2---:R-:W-:-:S05]  /*3750*/  PRMT R11, R99, 0x8880, RZ ;  /* 0x00008880630b7816 */ /* 0x004fca00000000ff */
[----:B------:R-:W-:-:S07]  /*3760*/  IMAD R14, R11, R90, RZ ;  /* 0x0000005a0b0e7224 */ /* 0x000fce00078e02ff */
.L_x_111:
[----:B------:R-:W-:Y:S05]  /*3770*/  BSYNC B1 ;  /* 0x0000000000017941 */ /* 0x000fea0003800000 */
.L_x_110:
[----:B--2---:R-:W-:Y:S01]  /*3780*/  @!P3 IMAD R11, R60, R89, R14 ;  /* 0x000000593c0bb224 */ /* 0x004fe200078e020e */
[----:B------:R-:W-:Y:S04]  /*3790*/  BSSY B1, `(.L_x_112) ;  /* 0x0000006000017945 */ /* 0x000fe80003800000 */
[----:B------:R2:W-:Y:S01]  /*37a0*/  @!P3 STG.E.U8 desc[UR36][R4.64+0x48], R11 ;  /* 0x0000480b0400b986 */ /* 0x0005e2000c101124 */
[----:B------:R-:W-:Y:S05]  /*37b0*/  @P4 BRA `(.L_x_113) ;  /* 0x00000000000c4947 */ /* 0x000fea0003800000 */
[----:B------:R-:W2:Y:S02]  /*37c0*/  LDG.E.U8 R99, desc[UR36][R2.64+0x49] ;  /* 0x0000492402637981 */ /* 0x000ea4000c1e1100 */
[----:B--2---:R-:W-:-:S05]  /*37d0*/  PRMT R11, R99, 0x8880, RZ ;  /* 0x00008880630b7816 */ /* 0x004fca00000000ff */
[----:B------:R-:W-:-:S07]  /*37e0*/  IMAD R14, R11, R90, RZ ;  /* 0x0000005a0b0e7224 */ /* 0x000fce00078e02ff */
.L_x_113:
[----:B------:R-:W-:Y:S05]  /*37f0*/  BSYNC B1 ;  /* 0x0000000000017941 */ /* 0x000fea0003800000 */
.L_x_112:
        /* <DEDUP_REMOVED lines=10> */
.L_x_115:
[----:B------:R-:W-:Y:S05]  /*38a0*/  BSYNC B1 ;  /* 0x0000000000017941 */ /* 0x000fea0003800000 */
.L_x_114:
[----:B--2---:R-:W-:Y:S01]  /*38b0*/  @!P2 IMAD R11, R62, R89, R14 ;  /* 0x000000593e0ba224 */ /* 0x004fe200078e020e */
[----:B------:R-:W-:Y:S04]  /*38c0*/  BSSY B1, `(.L_x_116) ;  /* 0x0000006000017945 */ /* 0x000fe80003800000 */
[----:B------:R2:W-:Y:S01]  /*38d0*/  @!P2 STG.E.U8 desc[UR36][R6.64+0x48], R11 ;  /* 0x0000480b0600a986 */ /* 0x0005e2000c101124 */
[----:B------:R-:W-:Y:S05]  /*38e0*/  @P3 BRA `(.L_x_117) ;  /* 0x00000000000c3947 */ /* 0x000fea0003800000 */
[----:B------:R-:W2:Y:S02]  /*38f0*/  LDG.E.U8 R99, desc[UR36][R8.64+0x49] ;  /* 0x0000492408637981 */ /* 0x000ea4000c1e1100 */
[----:B--2---:R-:W-:-:S05]  /*3900*/  PRMT R11, R99, 0x8880, RZ ;  /* 0x00008880630b7816 */ /* 0x004fca00000000ff */
[----:B------:R-:W-:-:S07]  /*3910*/  IMAD R14, R11, R90, RZ ;  /* 0x0000005a0b0e7224 */ /* 0x000fce00078e02ff */
.L_x_117:
[----:B------:R-:W-:Y:S05]  /*3920*/  BSYNC B1 ;  /* 0x0000000000017941 */ /* 0x000fea0003800000 */
.L_x_116:
[----:B------:R-:W-:Y:S01]  /*3930*/  @!P3 IMAD R63, R63, R89, R14 ;  /* 0x000000593f3fb224 */ /* 0x000fe200078e020e */
[----:B------:R-:W-:Y:S04]  /*3940*/  BSSY B1, `(.L_x_118) ;  /* 0x0000006000017945 */ /* 0x000fe80003800000 */
[----:B------:R0:W-:Y:S01]  /*3950*/  @!P3 STG.E.U8 desc[UR36][R6.64+0x49], R63 ;  /* 0x0000493f0600b986 */ /* 0x0001e2000c101124 */
[----:B------:R-:W-:Y:S05]  /*3960*/  @P4 BRA `(.L_x_119) ;  /* 0x00000000000c4947 */ /* 0x000fea0003800000 */
[----:B------:R-:W2:Y:S02]  /*3970*/  LDG.E.U8 R99, desc[UR36][R2.64+0x50] ;  /* 0x0000502402637981 */ /* 0x000ea4000c1e1100 */
[----:B--2---:R-:W-:-:S05]  /*3980*/  PRMT R11, R99, 0x8880, RZ ;  /* 0x00008880630b7816 */ /* 0x004fca00000000ff */
[----:B------:R-:W-:-:S07]  /*3990*/  IMAD R14, R11, R90, RZ ;  /* 0x0000005a0b0e7224 */ /* 0x000fce00078e02ff */
.L_x_119:
[----:B------:R-:W-:Y:S05]  /*39a0*/  BSYNC B1 ;  /* 0x0000000000017941 */ /* 0x000fea0003800000 */
.L_x_118:
        /* <DEDUP_REMOVED lines=10> */
.L_x_121:
[----:B------:R-:W-:Y:S05]  /*3a50*/  BSYNC B1 ;  /* 0x0000000000017941 */ /* 0x000fea0003800000 */
.L_x_120:
[----:B------:R-:W-:Y:S01]  /*3a60*/  @!P2 IMAD R65, R65, R89, R14 ;  /* 0x000000594141a224 */ /* 0x000fe200078e020e */
[----:B------:R-:W-:Y:S04]  /*3a70*/  BSSY B1, `(.L_x_122) ;  /* 0x0000006000017945 */ /* 0x000fe80003800000 */
[----:B------:R0:W-:Y:S01]  /*3a80*/  @!P2 STG.E.U8 desc[UR36][R4.64+0x51], R65 ;  /* 0x000051410400a986 */ /* 0x0001e2000c101124 */
[----:B------:R-:W-:Y:S05]  /*3a90*/  @P3 BRA `(.L_x_123) ;  /* 0x00000000000c3947 */ /* 0x000fea0003800000 */
[----:B------:R-:W2:Y:S02]  /*3aa0*/  LDG.E.U8 R99, desc[UR36][R8.64+0x50] ;  /* 0x0000502408637981 */ /* 0x000ea4000c1e1100 */
[----:B--2---:R-:W-:-:S05]  /*3ab0*/  PRMT R11, R99, 0x8880, RZ ;  /* 0x00008880630b7816 */ /* 0x004fca00000000ff */
[----:B------:R-:W-:-:S07]  /*3ac0*/  IMAD R14, R11, R90, RZ ;  /* 0x0000005a0b0e7224 */ /* 0x000fce00078e02ff */
.L_x_123:
[----:B------:R-:W-:Y:S05]  /*3ad0*/  BSYNC B1 ;  /* 0x0000000000017941 */ /* 0x000fea0003800000 */
.L_x_122:
[----:B--2---:R-:W-:Y:S01]  /*3ae0*/  @!P3 IMAD R11, R66, R89, R14 ;  /* 0x00000059420bb224 */ /* 0x004fe200078e020e */
[----:B------:R-:W-:Y:S04]  /*3af0*/  BSSY B1, `(.L_x_124) ;  /* 0x0000006000017945 */ /* 0x000fe80003800000 */
[----:B------:R2:W-:Y:S01]  /*3b00*/  @!P3 STG.E.U8 desc[UR36][R6.64+0x50], R11 ;  /* 0x0000500b0600b986 */ /* 0x0005e2000c101124 */
[----:B------:R-:W-:Y:S05]  /*3b10*/  @P4 BRA `(.L_x_125) ;  /* 0x00000000000c4947 */ /* 0x000fea0003800000 */
[----:B------:R-:W2:Y:S02]  /*3b20*/  LDG.E.U8 R99, desc[UR36][R8.64+0x51] ;  /* 0x0000512408637981 */ /* 0x000ea4000c1e1100 */
[----:B--2---:R-:W-:-:S05]  /*3b30*/  PRMT R11, R99, 0x8880, RZ ;  /* 0x00008880630b7816 */ /* 0x004fca00000000ff */
[----:B------:R-:W-:-:S07]  /*3b40*/  IMAD R14, R11, R90, RZ ;  /* 0x0000005a0b0e7224 */ /* 0x000fce00078e02ff */
.L_x_125:
[----:B------:R-:W-:Y:S05]  /*3b50*/  BSYNC B1 ;  /* 0x0000000000017941 */ /* 0x000fea0003800000 */
.L_x_124:
        /* <DEDUP_REMOVED lines=10> */
.L_x_127:
[----:B------:R-:W-:Y:S05]  /*3c00*/  BSYNC B1 ;  /* 0x0000000000017941 */ /* 0x000fea0003800000 */
.L_x_126:
[----:B--2---:R-:W-:Y:S01]  /*3c10*/  @!P2 IMAD R11, R68, R89, R14 ;  /* 0x00000059440ba224 */ /* 0x004fe200078e020e */
[----:B------:R-:W-:Y:S04]  /*3c20*/  BSSY B1, `(.L_x_128) ;  /* 0x0000006000017945 */ /* 0x000fe80003800000 */
[----:B------:R2:W-:Y:S01]  /*3c30*/  @!P2 STG.E.U8 desc[UR36][R4.64+0x58], R11 ;  /* 0x0000580b0400a986 */ /* 0x0005e2000c101124 */
[----:B------:R-:W-:Y:S05]  /*3c40*/  @P3 BRA `(.L_x_129) ;  /* 0x00000000000c3947 */ /* 0x000fea0003800000 */
[----:B------:R-:W2:Y:S02]  /*3c50*/  LDG.E.U8 R99, desc[UR36][R2.64+0x59] ;  /* 0x0000592402637981 */ /* 0x000ea4000c1e1100 */
[----:B--2---:R-:W-:-:S05]  /*3c60*/  PRMT R11, R99, 0x8880, RZ ;  /* 0x00008880630b7816 */ /* 0x004fca00000000ff */
[----:B------:R-:W-:-:S07]  /*3c70*/  IMAD R14, R11, R90, RZ ;  /* 0x0000005a0b0e7224 */ /* 0x000fce00078e02ff */
.L_x_129:
[----:B------:R-:W-:Y:S05]  /*3c80*/  BSYNC B1 ;  /* 0x0000000000017941 */ /* 0x000fea0003800000 */
.L_x_128:
[----:B------:R-:W-:Y:S01]  /*3c90*/  @!P3 IMAD R69, R69, R89, R14 ;  /* 0x000000594545b224 */ /* 0x000fe200078e020e */
[----:B------:R-:W-:Y:S04]  /*3ca0*/  BSSY B1, `(.L_x_130) ;  /* 0x0000006000017945 */ /* 0x000fe80003800000 */
[----:B------:R0:W-:Y:S01]  /*3cb0*/  @!P3 STG.E.U8 desc[UR36][R4.64+0x59], R69 ;  /* 0x000059450400b986 */ /* 0x0001e2000c101124 */
[----:B------:R-:W-:Y:S05]  /*3cc0*/  @P4 BRA `(.L_x_131) ;  /* 0x00000000000c4947 */ /* 0x000fea0003800000 */
[----:B------:R-:W2:Y:S02]  /*3cd0*/  LDG.E.U8 R99, desc[UR36][R8.64+0x58] ;  /* 0x0000582408637981 */ /* 0x000ea4000c1e1100 */
[----:B--2---:R-:W-:-:S05]  /*3ce0*/  PRMT R11, R99, 0x8880, RZ ;  /* 0x00008880630b7816 */ /* 0x004fca00000000ff */
[----:B------:R-:W-:-:S07]  /*3cf0*/  IMAD R14, R11, R90, RZ ;  /* 0x0000005a0b0e7224 */ /* 0x000fce00078e02ff */
.L_x_131:
[----:B------:R-:W-:Y:S05]  /*3d00*/  BSYNC B1 ;  /* 0x0000000000017941 */ /* 0x000fea0003800000 */
.L_x_130:
        /* <DEDUP_REMOVED lines=10> */
.L_x_133:
[----:B------:R-:W-:Y:S05]  /*3db0*/  BSYNC B1 ;  /* 0x0000000000017941 */ /* 0x000fea0003800000 */
.L_x_132:
[----:B------:R-:W-:Y:S01]  /*3dc0*/  @!P2 IMAD R71, R71, R89, R14 ;  /* 0x000000594747a224 */ /* 0x000fe200078e020e */
[----:B------:R-:W-:Y:S04]  /*3dd0*/  BSSY B1, `(.L_x_134) ;  /* 0x0000006000017945 */ /* 0x000fe80003800000 */
[----:B------:R0:W-:Y:S01]  /*3de0*/  @!P2 STG.E.U8 desc[UR36][R6.64+0x59], R71 ;  /* 0x000059470600a986 */ /* 0x0001e2000c101124 */
[----:B------:R-:W-:Y:S05]  /*3df0*/  @P3 BRA `(.L_x_135) ;  /* 0x00000000000c3947 */ /* 0x000fea0003800000 */
[----:B------:R-:W2:Y:S02]  /*3e00*/  LDG.E.U8 R99, desc[UR36][R2.64+0x60] ;  /* 0x0000602402637981 */ /* 0x000ea4000c1e1100 */
[----:B--2---:R-:W-:-:S05]  /*3e10*/  PRMT R11, R99, 0x8880, RZ ;  /* 0x00008880630b7816 */ /* 0x004fca00000000ff */
[----:B------:R-:W-:-:S07]  /*3e20*/  IMAD R14, R11, R90, RZ ;  /* 0x0000005a0b0e7224 */ /* 0x000fce00078e02ff */
.L_x_135:
[----:B------:R-:W-:Y:S05]  /*3e30*/  BSYNC B1 ;  /* 0x0000000000017941 */ /* 0x000fea0003800000 */
.L_x_134:
[----:B--2---:R-:W-:Y:S01]  /*3e40*/  @!P3 IMAD R11, R72, R89, R14 ;  /* 0x00000059480bb224 */ /* 0x004fe200078e020e */
[----:B------:R-:W-:Y:S04]  /*3e50*/  BSSY B1, `(.L_x_136) ;  /* 0x0000006000017945 */ /* 0x000fe80003800000 */
[----:B------:R2:W-:Y:S01]  /*3e60*/  @!P3 STG.E.U8 desc[UR36][R4.64+0x60], R11 ;  /* 0x0000600b0400b986 */ /* 0x0005e2000c101124 */
[----:B------:R-:W-:Y:S05]  /*3e70*/  @P4 BRA `(.L_x_137) ;  /* 0x00000000000c4947 */ /* 0x000fea0003800000 */
[----:B------:R-:W2:Y:S02]  /*3e80*/  LDG.E.U8 R99, desc[UR36][R2.64+0x61] ;  /* 0x0000612402637981 */ /* 0x000ea4000c1e1100 */
[----:B--2---:R-:W-:-:S05]  /*3e90*/  PRMT R11, R99, 0x8880, RZ ;  /* 0x00008880630b7816 */ /* 0x004fca00000000ff */
[----:B------:R-:W-:-:S07]  /*3ea0*/  IMAD R14, R11, R90, RZ ;  /* 0x0000005a0b0e7224 */ /* 0x000fce00078e02ff */
.L_x_137:
[----:B------:R-:W-:Y:S05]  /*3eb0*/  BSYNC B1 ;  /* 0x0000000000017941 */ /* 0x000fea0003800000 */
.L_x_136:
        /* <DEDUP_REMOVED lines=10> */
.L_x_139:
[----:B------:R-:W-:Y:S05]  /*3f60*/  BSYNC B1 ;  /* 0x0000000000017941 */ /* 0x000fea0003800000 */
.L_x_138:
[----:B--2---:R-:W-:Y:S01]  /*3f70*/  @!P2 IMAD R11, R74, R89, R14 ;  /* 0x000000594a0ba224 */ /* 0x004fe200078e020e */
[----:B------:R-:W-:Y:S04]  /*3f80*/  BSSY B1, `(.L_x_140) ;  /* 0x0000006000017945 */ /* 0x000fe80003800000 */
[----:B------:R2:W-:Y:S01]  /*3f90*/  @!P2 STG.E.U8 desc[UR36][R6.64+0x60], R11 ;  /* 0x0000600b0600a986 */ /* 0x0005e2000c101124 */
[----:B------:R-:W-:Y:S05]  /*3fa0*/  @P3 BRA `(.L_x_141) ;  /* 0x00000000000c3947 */ /* 0x000fea0003800000 */
[----:B------:R-:W2:Y:S02]  /*3fb0*/  LDG.E.U8 R99, desc[UR36][R8.64+0x61] ;  /* 0x0000612408637981 */ /* 0x000ea4000c1e1100 */
[----:B--2---:R-:W-:-:S05]  /*3fc0*/  PRMT R11, R99, 0x8880, RZ ;  /* 0x00008880630b7816 */ /* 0x004fca00000000ff */
[----:B------:R-:W-:-:S07]  /*3fd0*/  IMAD R14, R11, R90, RZ ;  /* 0x0000005a0b0e7224 */ /* 0x000fce00078e02ff */
.L_x_141:
[----:B------:R-:W-:Y:S05]  /*3fe0*/  BSYNC B1 ;  /* 0x0000000000017941 */ /* 0x000fea0003800000 */
.L_x_140:
[----:B------:R-:W-:Y:S01]  /*3ff0*/  @!P3 IMAD R75, R75, R89, R14 ;  /* 0x000000594b4bb224 */ /* 0x000fe200078e020e */
[----:B------:R-:W-:Y:S04]  /*4000*/  BSSY B1, `(.L_x_142) ;  /* 0x0000006000017945 */ /* 0x000fe80003800000 */
[----:B------:R0:W-:Y:S01]  /*4010*/  @!P3 STG.E.U8 desc[UR36][R6.64+0x61], R75 ;  /* 0x0000614b0600b986 */ /* 0x0001e2000c101124 */
[----:B------:R-:W-:Y:S05]  /*4020*/  @P4 BRA `(.L_x_143) ;  /* 0x00000000000c4947 */ /* 0x000fea0003800000 */
[----:B------:R-:W2:Y:S02]  /*4030*/  LDG.E.U8 R99, desc[UR36][R2.64+0x68] ;  /* 0x0000682402637981 */ /* 0x000ea4000c1e1100 */
[----:B--2---:R-:W-:-:S05]  /*4040*/  PRMT R11, R99, 0x8880, RZ ;  /* 0x00008880630b7816 */ /* 0x004fca00000000ff */
[----:B------:R-:W-:-:S07]  /*4050*/  IMAD R14, R11, R90, RZ ;  /* 0x0000005a0b0e7224 */ /* 0x000fce00078e02ff */
.L_x_143:
[----:B------:R-:W-:Y:S05]  /*4060*/  BSYNC B1 ;  /* 0x0000000000017941 */ /* 0x000fea0003800000 */
.L_x_142:
        /* <DEDUP_REMOVED lines=10> */
.L_x_145:
[----:B------:R-:W-:Y:S05]  /*4110*/  BSYNC B1 ;  /* 0x0000000000017941 */ /* 0x000fea0003800000 */
.L_x_144:
[----:B------:R-:W-:Y:S01]  /*4120*/  @!P2 IMAD R77, R77, R89, R14 ;  /* 0x000000594d4da224 */ /* 0x000fe200078e020e */
[----:B------:R-:W-:Y:S04]  /*4130*/  BSSY B1, `(.L_x_146) ;  /* 0x0000006000017945 */ /* 0x000fe80003800000 */
[----:B------:R0:W-:Y:S01]  /*4140*/  @!P2 STG.E.U8 desc[UR36][R4.64+0x69], R77 ;  /* 0x0000694d0400a986 */ /* 0x0001e2000c101124 */
[----:B------:R-:W-:Y:S05]  /*4150*/  @P3 BRA `(.L_x_147) ;  /* 0x00000000000c3947 */ /* 0x000fea0003800000 */
[----:B------:R-:W2:Y:S02]  /*4160*/  LDG.E.U8 R99, desc[UR36][R8.64+0x68] ;  /* 0x0000682408637981 */ /* 0x000ea4000c1e1100 */
[----:B--2---:R-:W-:-:S05]  /*4170*/  PRMT R11, R99, 0x8880, RZ ;  /* 0x00008880630b7816 */ /* 0x004fca00000000ff */
[----:B------:R-:W-:-:S07]  /*4180*/  IMAD R14, R11, R90, RZ ;  /* 0x0000005a0b0e7224 */ /* 0x000fce00078e02ff */
.L_x_147:
[----:B------:R-:W-:Y:S05]  /*4190*/  BSYNC B1 ;  /* 0x0000000000017941 */ /* 0x000fea0003800000 */
.L_x_146:
[----:B--2---:R-:W-:Y:S01]  /*41a0*/  @!P3 IMAD R11, R78, R89, R14 ;  /* 0x000000594e0bb224 */ /* 0x004fe200078e020e */
[----:B------:R-:W-:Y:S04]  /*41b0*/  BSSY B1, `(.L_x_148) ;  /* 0x0000006000017945 */ /* 0x000fe80003800000 */
[----:B------:R2:W-:Y:S01]  /*41c0*/  @!P3 STG.E.U8 desc[UR36][R6.64+0x68], R11 ;  /* 0x0000680b0600b986 */ /* 0x0005e2000c101124 */
[----:B------:R-:W-:Y:S05]  /*41d0*/  @P4 BRA `(.L_x_149) ;  /* 0x00000000000c4947 */ /* 0x000fea0003800000 */
[----:B------:R-:W2:Y:S02]  /*41e0*/  LDG.E.U8 R99, desc[UR36][R8.64+0x69] ;  /* 0x0000692408637981 */ /* 0x000ea4000c1e1100 */
[----:B--2---:R-:W-:-:S05]  /*41f0*/  PRMT R11, R99, 0x8880, RZ ;  /* 0x00008880630b7816 */ /* 0x004fca00000000ff */
[----:B------:R-:W-:-:S07]  /*4200*/  IMAD R14, R11, R90, RZ ;  /* 0x0000005a0b0e7224 */ /* 0x000fce00078e02ff */
.L_x_149:
[----:B------:R-:W-:Y:S05]  /*4210*/  BSYNC B1 ;  /* 0x0000000000017941 */ /* 0x000fea0003800000 */
.L_x_148:
        /* <DEDUP_REMOVED lines=10> */
.L_x_151:
[----:B------:R-:W-:Y:S05]  /*42c0*/  BSYNC B1 ;  /* 0x0000000000017941 */ /* 0x000fea0003800000 */
.L_x_150:
[----:B--2---:R-:W-:Y:S01]  /*42d0*/  @!P2 IMAD R11, R80, R89, R14 ;  /* 0x00000059500ba224 */ /* 0x004fe200078e020e */
[----:B------:R-:W-:Y:S04]  /*42e0*/  BSSY B1, `(.L_x_152) ;  /* 0x0000006000017945 */ /* 0x000fe80003800000 */
[----:B------:R2:W-:Y:S01]  /*42f0*/  @!P2 STG.E.U8 desc[UR36][R4.64+0x70], R11 ;  /* 0x0000700b0400a986 */ /* 0x0005e2000c101124 */
[----:B------:R-:W-:Y:S05]  /*4300*/  @P3 BRA `(.L_x_153) ;  /* 0x00000000000c3947 */ /* 0x000fea0003800000 */
[----:B------:R-:W2:Y:S02]  /*4310*/  LDG.E.U8 R99, desc[UR36][R2.64+0x71] ;  /* 0x0000712402637981 */ /* 0x000ea4000c1e1100 */
[----:B--2---:R-:W-:-:S05]  /*4320*/  PRMT R11, R99, 0x8880, RZ ;  /* 0x00008880630b7816 */ /* 0x004fca00000000ff */
[----:B------:R-:W-:-:S07]  /*4330*/  IMAD R14, R11, R90, RZ ;  /* 0x0000005a0b0e7224 */ /* 0x000fce00078e02ff */
.L_x_153:
[----:B------:R-:W-:Y:S05]  /*4340*/  BSYNC B1 ;  /* 0x0000000000017941 */ /* 0x000fea0003800000 */
.L_x_152:
[----:B------:R-:W-:Y:S01]  /*4350*/  @!P3 IMAD R81, R81, R89, R14 ;  /* 0x000000595151b224 */ /* 0x000fe200078e020e */
[----:B------:R-:W-:Y:S04]  /*4360*/  BSSY B1, `(.L_x_154) ;  /* 0x0000006000017945 */ /* 0x000fe80003800000 */
[----:B------:R0:W-:Y:S01]  /*4370*/  @!P3 STG.E.U8 desc[UR36][R4.64+0x71], R81 ;  /* 0x000071510400b986 */ /* 0x0001e2000c101124 */
[----:B------:R-:W-:Y:S05]  /*4380*/  @P4 BRA `(.L_x_155) ;  /* 0x00000000000c4947 */ /* 0x000fea0003800000 */
[----:B------:R-:W2:Y:S02]  /*4390*/  LDG.E.U8 R99, desc[UR36][R8.64+0x70] ;  /* 0x0000702408637981 */ /* 0x000ea4000c1e1100 */
[----:B--2---:R-:W-:-:S05]  /*43a0*/  PRMT R11, R99, 0x8880, RZ ;  /* 0x00008880630b7816 */ /* 0x004fca00000000ff */
[----:B------:R-:W-:-:S07]  /*43b0*/  IMAD R14, R11, R90, RZ ;  /* 0x0000005a0b0e7224 */ /* 0x000fce00078e02ff */
.L_x_155:
[----:B------:R-:W-:Y:S05]  /*43c0*/  BSYNC B1 ;  /* 0x0000000000017941 */ /* 0x000fea0003800000 */
.L_x_154:
[----:B------:R-:W-:Y:S01]  /*43d0*/  ISETP.LT.OR P2, PT, R0, 0x72, !P0 ;  /* 0x000000720000780c */ /* 0x000fe20004741670 */
[----:B--2---:R-:W-:Y:S01]  /*43e0*/  @!P4 IMAD R11, R82, R89, R14 ;  /* 0x00000059520bc224 */ /* 0x004fe200078e020e */
[----:B------:R-:W-:Y:S01]  /*43f0*/  BSSY B1, `(.L_x_156) ;  /* 0x0000009000017945 */ /* 0x000fe20003800000 */
[C---:B------:R-:W-:Y:S02]  /*4400*/  ISETP.LT.OR P3, PT, R0.reuse, 0x79, !P1 ;  /* 0x000000790000780c */ /* 0x040fe40004f61670 */
[C---:B------:R-:W-:Y:S01]  /*4410*/  ISETP.LT.OR P1, PT, R0.reuse, 0x7a, !P1 ;  /* 0x0000007a0000780c */ /* 0x040fe20004f21670 */
[----:B------:R2:W-:Y:S01]  /*4420*/  @!P4 STG.E.U8 desc[UR36][R6.64+0x70], R11 ;  /* 0x0000700b0600c986 */ /* 0x0005e2000c101124 */
[----:B------:R-:W-:-:S06]  /*4430*/  ISETP.LT.OR P4, PT, R0, 0x79, !P0 ;  /* 0x000000790000780c */ /* 0x000fcc0004781670 */
[----:B------:R-:W-:Y:S07]  /*4440*/  @P2 BRA `(.L_x_157) ;  /* 0x00000000000c2947 */ /* 0x000fee0003800000 */
[----:B------:R-:W2:Y:S02]  /*4450*/  LDG.E.U8 R99, desc[UR36][R8.64+0x71] ;  /* 0x0000712408637981 */ /* 0x000ea4000c1e1100 */
[----:B--2---:R-:W-:-:S05]  /*4460*/  PRMT R11, R99, 0x8880, RZ ;  /* 0x00008880630b7816 */ /* 0x004fca00000000ff */
[----:B------:R-:W-:-:S07]  /*4470*/  IMAD R14, R11, R90, RZ ;  /* 0x0000005a0b0e7224 */ /* 0x000fce00078e02ff */
.L_x_157:
[----:B------:R-:W-:Y:S05]  /*4480*/  BSYNC B1 ;  /* 0x0000000000017941 */ /* 0x000fea0003800000 */
.L_x_156:
[----:B------:R-:W-:Y:S01]  /*4490*/  @!P2 IMAD R83, R83, R89, R14 ;  /* 0x000000595353a224 */ /* 0x000fe200078e020e */
[----:B------:R-:W-:Y:S04]  /*44a0*/  BSSY B1, `(.L_x_158) ;  /* 0x0000006000017945 */ /* 0x000fe80003800000 */
[----:B------:R0:W-:Y:S01]  /*44b0*/  @!P2 STG.E.U8 desc[UR36][R6.64+0x71], R83 ;  /* 0x000071530600a986 */ /* 0x0001e2000c101124 */
[----:B------:R-:W-:Y:S05]  /*44c0*/  @P3 BRA `(.L_x_159) ;  /* 0x00000000000c3947 */ /* 0x000fea0003800000 */
[----:B------:R-:W2:Y:S02]  /*44d0*/  LDG.E.U8 R99, desc[UR36][R2.64+0x78] ;  /* 0x0000782402637981 */ /* 0x000ea4000c1e1100 */
[----:B--2---:R-:W-:-:S05]  /*44e0*/  PRMT R11, R99, 0x8880, RZ ;  /* 0x00008880630b7816 */ /* 0x004fca00000000ff */
[----:B------:R-:W-:-:S07]  /*44f0*/  IMAD R14, R11, R90, RZ ;  /* 0x0000005a0b0e7224 */ /* 0x000fce00078e02ff */
.L_x_159:
[----:B------:R-:W-:Y:S05]  /*4500*/  BSYNC B1 ;  /* 0x0000000000017941 */ /* 0x000fea0003800000 */
.L_x_158:
[----:B--2---:R-:W-:Y:S01]  /*4510*/  @!P3 IMAD R11, R84, R89, R14 ;  /* 0x00000059540bb224 */ /* 0x004fe200078e020e */
[----:B------:R-:W-:Y:S04]  /*4520*/  BSSY B1, `(.L_x_160) ;  /* 0x0000006000017945 */ /* 0x000fe80003800000 */
[----:B------:R2:W-:Y:S01]  /*4530*/  @!P3 STG.E.U8 desc[UR36][R4.64+0x78], R11 ;  /* 0x0000780b0400b986 */ /* 0x0005e2000c101124 */
[----:B------:R-:W-:Y:S05]  /*4540*/  @P1 BRA `(.L_x_161) ;  /* 0x00000000000c1947 */ /* 0x000fea0003800000 */
[----:B------:R-:W2:Y:S02]  /*4550*/  LDG.E.U8 R99, desc[UR36][R2.64+0x79] ;  /* 0x0000792402637981 */ /* 0x000ea4000c1e1100 */
[----:B--2---:R-:W-:-:S05]  /*4560*/  PRMT R11, R99, 0x8880, RZ ;  /* 0x00008880630b7816 */ /* 0x004fca00000000ff */
[----:B------:R-:W-:-:S07]  /*4570*/  IMAD R14, R11, R90, RZ ;  /* 0x0000005a0b0e7224 */ /* 0x000fce00078e02ff */
.L_x_161:
[----:B------:R-:W-:Y:S05]  /*4580*/  BSYNC B1 ;  /* 0x0000000000017941 */ /* 0x000fea0003800000 */
.L_x_160:
[----:B------:R-:W-:Y:S01]  /*4590*/  @!P1 IMAD R85, R85, R89, R14 ;  /* 0x0000005955559224 */ /* 0x000fe200078e020e */
[----:B------:R-:W-:Y:S04]  /*45a0*/  BSSY B1, `(.L_x_162) ;  /* 0x0000006000017945 */ /* 0x000fe80003800000 */
[----:B------:R0:W-:Y:S01]  /*45b0*/  @!P1 STG.E.U8 desc[UR36][R4.64+0x79], R85 ;  /* 0x0000795504009986 */ /* 0x0001e2000c101124 */
[----:B------:R-:W-:Y:S05]  /*45c0*/  @P4 BRA `(.L_x_163) ;  /* 0x00000000000c4947 */ /* 0x000fea0003800000 */
[----:B------:R-:W0:Y:S02]  /*45d0*/  LDG.E.U8 R99, desc[UR36][R8.64+0x78] ;  /* 0x0000782408637981 */ /* 0x000e24000c1e1100 */
[----:B0-----:R-:W-:-:S05]  /*45e0*/  PRMT R3, R99, 0x8880, RZ ;  /* 0x0000888063037816 */ /* 0x001fca00000000ff */
[----:B------:R-:W-:-:S07]  /*45f0*/  IMAD R14, R3, R90, RZ ;  /* 0x0000005a030e7224 */ /* 0x000fce00078e02ff */
.L_x_163:
[----:B------:R-:W-:Y:S05]  /*4600*/  BSYNC B1 ;  /* 0x0000000000017941 */ /* 0x000fea0003800000 */
.L_x_162:
[----:B0-----:R-:W-:Y:S01]  /*4610*/  @!P4 IMAD R3, R86, R89, R14 ;  /* 0x000000595603c224 */ /* 0x001fe200078e020e */
[----:B------:R-:W-:Y:S01]  /*4620*/  ISETP.LT.OR P0, PT, R0, 0x7a, !P0 ;  /* 0x0000007a0000780c */ /* 0x000fe20004701670 */
[----:B------:R-:W-:Y:S03]  /*4630*/  BSSY B1, `(.L_x_164) ;  /* 0x0000006000017945 */ /* 0x000fe60003800000 */
[----:B------:R0:W-:Y:S09]  /*4640*/  @!P4 STG.E.U8 desc[UR36][R6.64+0x78], R3 ;  /* 0x000078030600c986 */ /* 0x0001f2000c101124 */
[----:B------:R-:W-:Y:S05]  /*4650*/  @P0 BRA `(.L_x_165) ;  /* 0x00000000000c0947 */ /* 0x000fea0003800000 */
[----:B------:R-:W0:Y:S02]  /*4660*/  LDG.E.U8 R99, desc[UR36][R8.64+0x79] ;  /* 0x0000792408637981 */ /* 0x000e24000c1e1100 */
[----:B0-----:R-:W-:-:S05]  /*4670*/  PRMT R3, R99, 0x8880, RZ ;  /* 0x0000888063037816 */ /* 0x001fca00000000ff */
[----:B------:R-:W-:-:S07]  /*4680*/  IMAD R14, R3, R90, RZ ;  /* 0x0000005a030e7224 */ /* 0x000fce00078e02ff */
.L_x_165:
[----:B------:R-:W-:Y:S05]  /*4690*/  BSYNC B1 ;  /* 0x0000000000017941 */ /* 0x000fea0003800000 */
.L_x_164:
[----:B------:R-:W-:Y:S01]  /*46a0*/  IMAD R87, R87, R89, R14 ;  /* 0x0000005957577224 */ /* 0x000fe200078e020e */
[----:B------:R-:W-:Y:S06]  /*46b0*/  @P0 BRA `(.L_x_166) ;  /* 0x0000000c00100947 */ /* 0x000fec0003800000 */
[----:B------:R0:W-:Y:S01]  /*46c0*/  STG.E.U8 desc[UR36][R6.64+0x79], R87 ;  /* 0x0000795706007986 */ /* 0x0001e2000c101124 */
[----:B------:R-:W-:Y:S05]  /*46d0*/  BRA `(.L_x_166) ;  /* 0x0000000c00087947 */ /* 0x000fea0003800000 */
.L_x_37:
[C---:B------:R-:W-:Y:S02]  /*46e0*/  ISETP.GE.AND P1, PT, R19.reuse, 0x1, PT ;  /* 0x000000011300780c */ /* 0x040fe40003f26270 */
[----:B------:R-:W-:Y:S02]  /*46f0*/  ISETP.GE.AND P0, PT, R19, 0x9, PT ;  /* 0x000000091300780c */ /* 0x000fe40003f06270 */
[C---:B------:R-:W-:Y:S02]  /*4700*/  ISETP.LT.OR P3, PT, R0.reuse, 0x1, !P1 ;  /* 0x000000010000780c */ /* 0x040fe40004f61670 */
[C---:B------:R-:W-:Y:S02]  /*4710*/  ISETP.LT.OR P4, PT, R0.reuse, 0x2, !P1 ;  /* 0x000000020000780c */ /* 0x040fe40004f81670 */
[----:B------:R-:W-:-:S09]  /*4720*/  ISETP.LT.OR P2, PT, R0, 0x1, !P0 ;  /* 0x000000010000780c */ /* 0x000fd20004741670 */
[-C--:B------:R-:W-:Y:S02]  /*4730*/  @!P3 IMAD R3, R24, R89.reuse, RZ ;  /* 0x000000591803b224 */ /* 0x080fe400078e02ff */
[-C--:B------:R-:W-:Y:S02]  /*4740*/  @!P4 IMAD R25, R25, R89.reuse, RZ ;  /* 0x000000591919c224 */ /* 0x080fe400078e02ff */
[----:B------:R-:W-:Y:S01]  /*4750*/  @!P2 IMAD R9, R26, R89, RZ ;  /* 0x000000591a09a224 */ /* 0x000fe200078e02ff */
[----:B------:R0:W-:Y:S01]  /*4760*/  @!P3 STG.E.U8 desc[UR36][R4.64], R3 ;  /* 0x000000030400b986 */ /* 0x0001e2000c101124 */
[----:B------:R-:W-:-:S03]  /*4770*/  ISETP.LT.OR P3, PT, R0, 0x2, !P0 ;  /* 0x000000020000780c */ /* 0x000fc60004761670 */
[----:B------:R-:W-:Y:S01]  /*4780*/  @!P4 STG.E.U8 desc[UR36][R4.64+0x1], R25 ;  /* 0x000001190400c986 */ /* 0x000fe2000c101124 */
[----:B------:R-:W-:-:S03]  /*4790*/  ISETP.LT.OR P4, PT, R0, 0x9, !P1 ;  /* 0x000000090000780c */ /* 0x000fc60004f81670 */
[----:B------:R1:W-:Y:S01]  /*47a0*/  @!P2 STG.E.U8 desc[UR36][R6.64], R9 ;  /* 0x000000090600a986 */ /* 0x0003e2000c101124 */
[----:B------:R-:W-:-:S05]  /*47b0*/  ISETP.LT.OR P2, PT, R0, 0xa, !P1 ;  /* 0x0000000a0000780c */ /* 0x000fca0004f41670 */
[----:B------:R-:W-:-:S04]  /*47c0*/  @!P3 IMAD R27, R27, R89, RZ ;  /* 0x000000591b1bb224 */ /* 0x000fc800078e02ff */
[-C--:B------:R-:W-:Y:S01]  /*47d0*/  @!P4 IMAD R11, R28, R89.reuse, RZ ;  /* 0x000000591c0bc224 */ /* 0x080fe200078e02ff */
[----:B------:R-:W-:Y:S01]  /*47e0*/  @!P3 STG.E.U8 desc[UR36][R6.64+0x1], R27 ;  /* 0x0000011b0600b986 */ /* 0x000fe2000c101124 */
[C---:B------:R-:W-:Y:S02]  /*47f0*/  ISETP.LT.OR P3, PT, R0.reuse, 0x9, !P0 ;  /* 0x000000090000780c */ /* 0x040fe40004761670 */
[----:B------:R-:W-:Y:S01]  /*4800*/  @!P2 IMAD R29, R29, R89, RZ ;  /* 0x000000591d1da224 */ /* 0x000fe200078e02ff */
[----:B------:R2:W-:Y:S01]  /*4810*/  @!P4 STG.E.U8 desc[UR36][R4.64+0x8], R11 ;  /* 0x0000080b0400c986 */ /* 0x0005e2000c101124 */
[----:B------:R-:W-:-:S03]  /*4820*/  ISETP.LT.OR P4, PT, R0, 0xa, !P0 ;  /* 0x0000000a0000780c */ /* 0x000fc60004781670 */
[----:B------:R-:W-:Y:S01]  /*4830*/  @!P2 STG.E.U8 desc[UR36][R4.64+0x9], R29 ;  /* 0x0000091d0400a986 */ /* 0x000fe2000c101124 */
[----:B------:R-:W-:-:S05]  /*4840*/  ISETP.LT.OR P2, PT, R0, 0x11, !P1 ;  /* 0x000000110000780c */ /* 0x000fca0004f41670 */
[----:B0-----:R-:W-:-:S04]  /*4850*/  @!P3 IMAD R3, R30, R89, RZ ;  /* 0x000000591e03b224 */ /* 0x001fc800078e02ff */
[-C--:B------:R-:W-:Y:S01]  /*4860*/  @!P4 IMAD R31, R31, R89.reuse, RZ ;  /* 0x000000591f1fc224 */ /* 0x080fe200078e02ff */
[----:B------:R0:W-:Y:S01]  /*4870*/  @!P3 STG.E.U8 desc[UR36][R6.64+0x8], R3 ;  /* 0x000008030600b986 */ /* 0x0001e2000c101124 */
[----:B------:R-:W-:Y:S02]  /*4880*/  ISETP.LT.OR P3, PT, R0, 0x12, !P1 ;  /* 0x000000120000780c */ /* 0x000fe40004f61670 */
[----:B-1----:R-:W-:Y:S01]  /*4890*/  @!P2 IMAD R9, R32, R89, RZ ;  /* 0x000000592009a224 */ /* 0x002fe200078e02ff */
[----:B------:R-:W-:Y:S01]  /*48a0*/  @!P4 STG.E.U8 desc[UR36][R6.64+0x9], R31 ;  /* 0x0000091f0600c986 */ /* 0x000fe2000c101124 */
[----:B------:R-:W-:-:S03]  /*48b0*/  ISETP.LT.OR P4, PT, R0, 0x11, !P0 ;  /* 0x000000110000780c */ /* 0x000fc60004781670 */
[----:B------:R1:W-:Y:S01]  /*48c0*/  @!P2 STG.E.U8 desc[UR36][R4.64+0x10], R9 ;  /* 0x000010090400a986 */ /* 0x0003e2000c101124 */
[----:B------:R-:W-:-:S05]  /*48d0*/  ISETP.LT.OR P2, PT, R0, 0x12, !P0 ;  /* 0x000000120000780c */ /* 0x000fca0004741670 */
[----:B------:R-:W-:-:S04]  /*48e0*/  @!P3 IMAD R33, R33, R89, RZ ;  /* 0x000000592121b224 */ /* 0x000fc800078e02ff */
[-C--:B--2---:R-:W-:Y:S01]  /*48f0*/  @!P4 IMAD R11, R34, R89.reuse, RZ ;  /* 0x00000059220bc224 */ /* 0x084fe200078e02ff */
        /* <DEDUP_REMOVED lines=144> */
[----:B------:R2:W-:Y:S01]  /*5200*/  @!P3 STG.E.U8 desc[UR36][R4.64+0x71], R81 ;  /* 0x000071510400b986 */ /* 0x0005e2000c101124 */
[C---:B------:R-:W-:Y:S02]  /*5210*/  ISETP.LT.OR P3, PT, R0.reuse, 0x79, !P1 ;  /* 0x000000790000780c */ /* 0x040fe40004f61670 */
[C---:B------:R-:W-:Y:S01]  /*5220*/  ISETP.LT.OR P1, PT, R0.reuse, 0x7a, !P1 ;  /* 0x0000007a0000780c */ /* 0x040fe20004f21670 */
[----:B------:R2:W-:Y:S01]  /*5230*/  @!P4 STG.E.U8 desc[UR36][R6.64+0x70], R11 ;  /* 0x0000700b0600c986 */ /* 0x0005e2000c101124 */
[C---:B------:R-:W-:Y:S01]  /*5240*/  ISETP.LT.OR P4, PT, R0.reuse, 0x79, !P0 ;  /* 0x000000790000780c */ /* 0x040fe20004781670 */
[----:B------:R-:W-:Y:S01]  /*5250*/  @!P2 IMAD R83, R83, R89, RZ ;  /* 0x000000595353a224 */ /* 0x000fe200078e02ff */
[----:B------:R-:W-:-:S04]  /*5260*/  ISETP.LT.OR P0, PT, R0, 0x7a, !P0 ;  /* 0x0000007a0000780c */ /* 0x000fc80004701670 */
[----:B------:R2:W-:Y:S03]  /*5270*/  @!P2 STG.E.U8 desc[UR36][R6.64+0x71], R83 ;  /* 0x000071530600a986 */ /* 0x0005e6000c101124 */
[-C--:B0-----:R-:W-:Y:S02]  /*5280*/  @!P3 IMAD R3, R84, R89.reuse, RZ ;  /* 0x000000595403b224 */ /* 0x081fe400078e02ff */
[-C--:B------:R-:W-:Y:S02]  /*5290*/  @!P1 IMAD R85, R85, R89.reuse, RZ ;  /* 0x0000005955559224 */ /* 0x080fe400078e02ff */
[-C--:B-1----:R-:W-:Y:S01]  /*52a0*/  @!P4 IMAD R9, R86, R89.reuse, RZ ;  /* 0x000000595609c224 */ /* 0x082fe200078e02ff */
[----:B------:R2:W-:Y:S01]  /*52b0*/  @!P3 STG.E.U8 desc[UR36][R4.64+0x78], R3 ;  /* 0x000078030400b986 */ /* 0x0005e2000c101124 */
[----:B------:R-:W-:-:S03]  /*52c0*/  @!P0 IMAD R87, R87, R89, RZ ;  /* 0x0000005957578224 */ /* 0x000fc600078e02ff */
[----:B------:R2:W-:Y:S04]  /*52d0*/  @!P1 STG.E.U8 desc[UR36][R4.64+0x79], R85 ;  /* 0x0000795504009986 */ /* 0x0005e8000c101124 */
[----:B------:R2:W-:Y:S04]  /*52e0*/  @!P4 STG.E.U8 desc[UR36][R6.64+0x78], R9 ;  /* 0x000078090600c986 */ /* 0x0005e8000c101124 */
[----:B------:R2:W-:Y:S02]  /*52f0*/  @!P0 STG.E.U8 desc[UR36][R6.64+0x79], R87 ;  /* 0x0000795706008986 */ /* 0x0005e4000c101124 */
.L_x_166:
[----:B------:R-:W-:Y:S05]  /*5300*/  BSYNC B0 ;  /* 0x0000000000007941 */ /* 0x000fea0003800000 */
.L_x_36:
[----:B0-2---:R-:W2:Y:S01]  /*5310*/  LDL.64 R2, [R1] ;  /* 0x0000000001027983 */ /* 0x005ea20000100a00 */
[----:B------:R-:W-:Y:S01]  /*5320*/  ULDC.64 UR4, c[0x0][0x650] ;  /* 0x0001940000047ab9 */ /* 0x000fe20000000a00 */
[----:B------:R0:W-:Y:S01]  /*5330*/  SYNCS.ARRIVE.TRANS64.A1T0 RZ, [R97+UR47], RZ ;  /* 0x000000ff61ff79a7 */ /* 0x0001e2000810002f */
[----:B------:R-:W-:Y:S01]  /*5340*/  PRMT R0, RZ, 0x7610, R0 ;  /* 0x00007610ff007816 */ /* 0x000fe20000000000 */
[----:B------:R-:W-:Y:S02]  /*5350*/  IMAD.MOV.U32 R19, RZ, RZ, -0x1 ;  /* 0xffffffffff137424 */ /* 0x000fe400078e00ff */
[----:B------:R-:W-:Y:S01]  /*5360*/  IMAD.MOV.U32 R22, RZ, RZ, -0x1 ;  /* 0xffffffffff167424 */ /* 0x000fe200078e00ff */
[----:B--2---:R-:W-:-:S04]  /*5370*/  LEA R18, P0, R2, R18, 0x1 ;  /* 0x0000001202127211 */ /* 0x004fc800078008ff */
[----:B------:R-:W-:Y:S01]  /*5380*/  LEA.HI.X R17, R2, R17, R23, 0x1, P0 ;  /* 0x0000001102117211 */ /* 0x000fe200000f0c17 */
[----:B------:R-:W-:Y:S01]  /*5390*/  IMAD.MOV.U32 R2, RZ, RZ, -0x1 ;  /* 0xffffffffff027424 */ /* 0x000fe200078e00ff */
[----:B------:R-:W-:-:S04]  /*53a0*/  ISETP.GE.U32.AND P0, PT, R18, UR4, PT ;  /* 0x0000000412007c0c */ /* 0x000fc8000bf06070 */
[----:B------:R-:W-:-:S13]  /*53b0*/  ISETP.GE.U32.AND.EX P0, PT, R17, UR5, PT, P0 ;  /* 0x0000000511007c0c */ /* 0x000fda000bf06100 */
[----:B0-----:R-:W-:Y:S05]  /*53c0*/  @P0 BRA `(.L_x_167) ;  /* 0x0000000400700947 */ /* 0x001fea0003800000 */
[----:B------:R-:W0:Y:S01]  /*53d0*/  S2R R10, SR_CTAID.X ;  /* 0x00000000000a7919 */ /* 0x000e220000002500 */
[----:B------:R-:W2:Y:S01]  /*53e0*/  LDC.64 R8, c[0x0][0x628] ;  /* 0x00018a00ff087b82 */ /* 0x000ea20000000a00 */
[----:B------:R-:W-:Y:S01]  /*53f0*/  ULDC UR4, c[0x0][0x150] ;  /* 0x0000540000047ab9 */ /* 0x000fe20000000800 */
[----:B---3--:R-:W-:Y:S01]  /*5400*/  IMAD.MOV.U32 R6, RZ, RZ, R18 ;  /* 0x000000ffff067224 */ /* 0x008fe200078e0012 */
[----:B------:R-:W3:Y:S01]  /*5410*/  S2R R20, SR_CTAID.Y ;  /* 0x0000000000147919 */ /* 0x000ee20000002600 */
[----:B------:R-:W-:-:S04]  /*5420*/  IMAD.MOV.U32 R7, RZ, RZ, R17 ;  /* 0x000000ffff077224 */ /* 0x000fc800078e0011 */
[----:B------:R-:W1:Y:S08]  /*5430*/  LDC R15, c[0x0][0x144] ;  /* 0x00005100ff0f7b82 */ /* 0x000e700000000800 */
[----:B------:R-:W1:Y:S08]  /*5440*/  LDC R0, c[0x0][0x630] ;  /* 0x00018c00ff007b82 */ /* 0x000e700000000800 */
[----:B------:R-:W1:Y:S01]  /*5450*/  LDC.64 R12, c[0x0][0x620] ;  /* 0x00018800ff0c7b82 */ /* 0x000e620000000a00 */
[----:B--2---:R-:W-:-:S04]  /*5460*/  ISETP.NE.U32.AND P0, PT, R8, RZ, PT ;  /* 0x000000ff0800720c */ /* 0x004fc80003f05070 */
[----:B------:R-:W-:Y:S02]  /*5470*/  ISETP.NE.AND.EX P0, PT, R9, RZ, PT, P0 ;  /* 0x000000ff0900720c */ /* 0x000fe40003f05300 */
[----:B0-----:R-:W-:-:S05]  /*5480*/  I2FP.F32.U32 R2, R10 ;  /* 0x0000000a00027245 */ /* 0x001fca0000201000 */
[----:B------:R-:W-:-:S04]  /*5490*/  FMUL R2, R2, UR4 ;  /* 0x0000000402027c20 */ /* 0x000fc80008400000 */
[----:B------:R0:W2:Y:S02]  /*54a0*/  F2I.U32.TRUNC.NTZ R14, R2 ;  /* 0x00000002000e7305 */ /* 0x0000a4000020f000 */
[----:B---3--:R-:W-:Y:S05]  /*54b0*/  @!P0 BRA `(.L_x_168) ;  /* 0x0000000000288947 */ /* 0x008fea0003800000 */
[----:B------:R-:W3:Y:S02]  /*54c0*/  LDC R3, c[0x0][0x634] ;  /* 0x00018d00ff037b82 */ /* 0x000ee40000000800 */
[----:B---3--:R-:W-:-:S05]  /*54d0*/  IADD3 R7, P0, R18, R3, RZ ;  /* 0x0000000312077210 */ /* 0x008fca0007f1e0ff */
[----:B------:R-:W-:-:S04]  /*54e0*/  IMAD.X R11, RZ, RZ, R17, P0 ;  /* 0x000000ffff0b7224 */ /* 0x000fc800000e0611 */
[----:B0-----:R-:W-:-:S04]  /*54f0*/  IMAD.WIDE.U32 R2, R11, R8, RZ ;  /* 0x000000080b027225 */ /* 0x001fc800078e00ff */
[----:B-1--4-:R-:W-:-:S04]  /*5500*/  IMAD.WIDE.U32 R4, P0, R7, R9, R2 ;  /* 0x0000000907047225 */ /* 0x012fc80007800002 */
[----:B------:R-:W-:-:S04]  /*5510*/  IMAD.WIDE.U32 R2, R7, R8, RZ ;  /* 0x0000000807027225 */ /* 0x000fc800078e00ff */
[----:B------:R-:W-:Y:S01]  /*5520*/  IMAD.X R7, RZ, RZ, RZ, P0 ;  /* 0x000000ffff077224 */ /* 0x000fe200000e06ff */
[----:B------:R-:W-:Y:S01]  /*5530*/  IADD3 RZ, P0, R3, R4, RZ ;  /* 0x0000000403ff7210 */ /* 0x000fe20007f1e0ff */
[----:B------:R-:W-:-:S04]  /*5540*/  IMAD.MOV.U32 R6, RZ, RZ, R5 ;  /* 0x000000ffff067224 */ /* 0x000fc800078e0005 */
[----:B------:R-:W-:-:S08]  /*5550*/  IMAD.WIDE.U32.X R6, R11, R9, R6, P0 ;  /* 0x000000090b067225 */ /* 0x000fd000000e0406 */
.L_x_168:
[----:B------:R-:W3:Y:S01]  /*5560*/  LDC.64 R26, c[0x0][0x640] ;  /* 0x00019000ff1a7b82 */ /* 0x000ee20000000a00 */
[-C--:B-1----:R-:W-:Y:S01]  /*5570*/  SHF.R.U64 R11, R6, R0.reuse, R7 ;  /* 0x00000000060b7219 */ /* 0x082fe20000001207 */
[----:B------:R-:W-:Y:S01]  /*5580*/  IMAD.MOV.U32 R19, RZ, RZ, R17 ;  /* 0x000000ffff137224 */ /* 0x000fe200078e0011 */
[----:B------:R-:W-:Y:S01]  /*5590*/  SHF.R.U32.HI R0, RZ, R0, R7 ;  /* 0x00000000ff007219 */ /* 0x000fe20000011607 */
[----:B--2---:R-:W-:Y:S01]  /*55a0*/  IMAD.MOV R14, RZ, RZ, -R14 ;  /* 0x000000ffff0e7224 */ /* 0x004fe200078e0a0e */
[----:B----4-:R-:W-:Y:S01]  /*55b0*/  IADD3 R5, P0, RZ, -R11, RZ ;  /* 0x8000000bff057210 */ /* 0x010fe20007f1e0ff */
[----:B------:R-:W-:Y:S01]  /*55c0*/  ULDC UR4, c[0x0][0x154] ;  /* 0x0000550000047ab9 */ /* 0x000fe20000000800 */
[----:B------:R-:W-:Y:S01]  /*55d0*/  IMAD.MOV.U32 R7, RZ, RZ, 0x1 ;  /* 0x00000001ff077424 */ /* 0x000fe200078e00ff */
[----:B------:R-:W1:Y:S01]  /*55e0*/  LDC R4, c[0x0][0x618] ;  /* 0x00018600ff047b82 */ /* 0x000e620000000800 */
[----:B------:R-:W-:Y:S02]  /*55f0*/  IMAD R22, R15, R14, R10 ;  /* 0x0000000e0f167224 */ /* 0x000fe400078e020a */
[----:B------:R-:W-:-:S04]  /*5600*/  IMAD.X R3, RZ, RZ, ~R0, P0 ;  /* 0x000000ffff037224 */ /* 0x000fc800000e0e00 */
[-C--:B------:R-:W-:Y:S01]  /*5610*/  IMAD R0, R3, R12.reuse, RZ ;  /* 0x0000000c03007224 */ /* 0x080fe200078e02ff */
[----:B------:R-:W2:Y:S01]  /*5620*/  LDC R6, c[0x0][0x608] ;  /* 0x00018200ff067b82 */ /* 0x000ea20000000800 */
[----:B0-----:R-:W-:-:S04]  /*5630*/  IMAD.WIDE.U32 R2, R5, R12, R18 ;  /* 0x0000000c05027225 */ /* 0x001fc800078e0012 */
[----:B------:R-:W-:Y:S01]  /*5640*/  IMAD R5, R5, R13, R0 ;  /* 0x0000000d05057224 */ /* 0x000fe200078e0200 */
[----:B------:R-:W-:Y:S02]  /*5650*/  I2FP.F32.U32 R0, R20 ;  /* 0x0000001400007245 */ /* 0x000fe40000201000 */
[----:B------:R-:W0:Y:S01]  /*5660*/  LDC R24, c[0x0][0x658] ;  /* 0x00019600ff187b82 */ /* 0x000e220000000800 */
[----:B------:R-:W-:Y:S01]  /*5670*/  IMAD.IADD R3, R3, 0x1, R5 ;  /* 0x0000000103037824 */ /* 0x000fe200078e0205 */
[----:B---3--:R-:W-:Y:S01]  /*5680*/  ISETP.NE.U32.AND P0, PT, R26, RZ, PT ;  /* 0x000000ff1a00720c */ /* 0x008fe20003f05070 */
[----:B------:R-:W-:Y:S01]  /*5690*/  FMUL R0, R0, UR4 ;  /* 0x0000000400007c20 */ /* 0x000fe20008400000 */
[----:B------:R-:W-:Y:S02]  /*56a0*/  IMAD.MOV.U32 R5, RZ, RZ, -0x1 ;  /* 0xffffffffff057424 */ /* 0x000fe400078e00ff */
[----:B------:R-:W-:Y:S01]  /*56b0*/  ISETP.NE.AND.EX P0, PT, R27, RZ, PT, P0 ;  /* 0x000000ff1b00720c */ /* 0x000fe20003f05300 */
[----:B------:R3:W4:Y:S01]  /*56c0*/  F2I.U32.TRUNC.NTZ R12, R0 ;  /* 0x00000000000c7305 */ /* 0x000722000020f000 */
[----:B------:R-:W3:Y:S01]  /*56d0*/  LDC R15, c[0x0][0x148] ;  /* 0x00005200ff0f7b82 */ /* 0x000ee20000000800 */
[----:B-1----:R-:W-:-:S02]  /*56e0*/  SHF.R.U64 R10, R2, R4, R3 ;  /* 0x00000004020a7219 */ /* 0x002fc40000001203 */
[----:B------:R-:W-:-:S05]  /*56f0*/  SHF.R.U32.HI R3, RZ, R4, R3 ;  /* 0x00000004ff037219 */ /* 0x000fca0000011603 */
[----:B------:R-:W1:Y:S01]  /*5700*/  LDC R14, c[0x0][0x600] ;  /* 0x00018000ff0e7b82 */ /* 0x000e620000000800 */
[-CC-:B--2---:R-:W-:Y:S02]  /*5710*/  SHF.R.U64 R8, R10, R6.reuse, R3.reuse ;  /* 0x000000060a087219 */ /* 0x184fe40000001203 */
[----:B------:R-:W-:-:S05]  /*5720*/  SHF.R.U32.HI R3, RZ, R6, R3 ;  /* 0x00000006ff037219 */ /* 0x000fca0000011603 */
[----:B------:R-:W2:Y:S01]  /*5730*/  LDC R21, c[0x0][0x648] ;  /* 0x00019200ff157b82 */ /* 0x000ea20000000800 */
[-CC-:B0-----:R-:W-:Y:S02]  /*5740*/  SHF.R.U64 R13, R8, R24.reuse, R3.reuse ;  /* 0x00000018080d7219 */ /* 0x181fe40000001203 */
[-C--:B------:R-:W-:Y:S02]  /*5750*/  SHF.L.U32 R5, R5, R24.reuse, RZ ;  /* 0x0000001805057219 */ /* 0x080fe400000006ff */
[-C--:B------:R-:W-:Y:S01]  /*5760*/  SHF.R.U32.HI R3, RZ, R24.reuse, R3 ;  /* 0x00000018ff037219 */ /* 0x080fe20000011603 */
[----:B------:R-:W-:Y:S01]  /*5770*/  IMAD.MOV.U32 R2, RZ, RZ, R13 ;  /* 0x000000ffff027224 */ /* 0x000fe200078e000d */
[----:B------:R-:W-:Y:S01]  /*5780*/  SHF.L.U32 R24, R7, R24, RZ ;  /* 0x0000001807187219 */ /* 0x000fe200000006ff */
[----:B------:R-:W0:Y:S01]  /*5790*/  LDC R25, c[0x0][0x638] ;  /* 0x00018e00ff197b82 */ /* 0x000e220000000800 */
[----:B------:R-:W-:-:S07]  /*57a0*/  LOP3.LUT R19, RZ, R5, RZ, 0x33, !PT ;  /* 0x00000005ff137212 */ /* 0x000fce00078e33ff */
[----:B------:R-:W0:Y:S01]  /*57b0*/  LDC R28, c[0x0][0x610] ;  /* 0x00018400ff1c7b82 */ /* 0x000e220000000800 */
[----:B----4-:R-:W-:Y:S05]  /*57c0*/  @!P0 BRA `(.L_x_169) ;  /* 0x0000000000288947 */ /* 0x010fea0003800000 */
[----:B---3--:R-:W3:Y:S02]  /*57d0*/  LDC R0, c[0x0][0x64c] ;  /* 0x00019300ff007b82 */ /* 0x008ee40000000800 */
        /* <DEDUP_REMOVED lines=9> */
.L_x_169:
[----:B------:R-:W4:Y:S01]  /*5870*/  LDC R4, c[0x0][0x65c] ;  /* 0x00019700ff047b82 */ /* 0x000f220000000800 */
[----:B--23--:R-:W-:Y:S01]  /*5880*/  SHF.R.U64 R0, R2, R21, R3 ;  /* 0x0000001502007219 */ /* 0x00cfe20000001203 */
[----:B-1----:R-:W-:Y:S01]  /*5890*/  VIADD R3, R14, 0xffffffff ;  /* 0xffffffff0e037836 */ /* 0x002fe20000000000 */
[----:B------:R-:W-:Y:S01]  /*58a0*/  LOP3.LUT R19, R8, R19, RZ, 0xc0, !PT ;  /* 0x0000001308137212 */ /* 0x000fe200078ec0ff */
[----:B------:R-:W-:Y:S02]  /*58b0*/  IMAD.MOV R12, RZ, RZ, -R12 ;  /* 0x000000ffff0c7224 */ /* 0x000fe400078e0a0c */
[----:B------:R-:W-:Y:S01]  /*58c0*/  IMAD.MOV R2, RZ, RZ, -R0 ;  /* 0x000000ffff027224 */ /* 0x000fe200078e0a00 */
[----:B------:R-:W-:Y:S01]  /*58d0*/  LOP3.LUT R3, R10, R3, RZ, 0xc0, !PT ;  /* 0x000000030a037212 */ /* 0x000fe200078ec0ff */
[----:B------:R-:W-:Y:S02]  /*58e0*/  IMAD R19, R24, R0, R19 ;  /* 0x0000000018137224 */ /* 0x000fe400078e0213 */
[----:B0-----:R-:W-:-:S04]  /*58f0*/  IMAD R0, R2, R25, R13 ;  /* 0x0000001902007224 */ /* 0x001fc800078e020d */
[----:B------:R-:W-:Y:S01]  /*5900*/  IMAD R2, R0, R14, R3 ;  /* 0x0000000e00027224 */ /* 0x000fe200078e0203 */
[----:B----4-:R-:W-:Y:S01]  /*5910*/  ISETP.NE.AND P0, PT, R4, 0x1, PT ;  /* 0x000000010400780c */ /* 0x010fe20003f05270 */
[----:B------:R-:W-:-:S05]  /*5920*/  IMAD.MOV.U32 R4, RZ, RZ, 0x1 ;  /* 0x00000001ff047424 */ /* 0x000fca00078e00ff */
[----:B------:R-:W-:-:S07]  /*5930*/  PRMT R0, R4, 0x7610, R0 ;  /* 0x0000761004007816 */ /* 0x000fce0000000000 */
[----:B------:R-:W-:-:S04]  /*5940*/  @P0 IMAD R22, R15, R12, R20 ;  /* 0x0000000c0f160224 */ /* 0x000fc800078e0214 */
[----:B------:R-:W-:-:S05]  /*5950*/  IMAD R19, R19, R28, R22 ;  /* 0x0000001c13137224 */ /* 0x000fca00078e0216 */
[----:B------:R-:W-:Y:S02]  /*5960*/  SEL R22, R2, R19, !P0 ;  /* 0x0000001302167207 */ /* 0x000fe40004000000 */
[----:B------:R-:W-:Y:S01]  /*5970*/  SEL R19, R19, R2, !P0 ;  /* 0x0000000213137207 */ /* 0x000fe20004000000 */
[----:B------:R-:W-:-:S07]  /*5980*/  IMAD.MOV.U32 R2, RZ, RZ, R11 ;  /* 0x000000ffff027224 */ /* 0x000fce00078e000b */
.L_x_167:
[----:B------:R-:W-:Y:S02]  /*5990*/  LOP3.LUT P0, RZ, R0, 0xff, RZ, 0xc0, !PT ;  /* 0x000000ff00ff7812 */ /* 0x000fe4000780c0ff */
[----:B------:R-:W-:-:S11]  /*59a0*/  LOP3.LUT R101, R101, 0x1, RZ, 0x3c, !PT ;  /* 0x0000000165657812 */ /* 0x000fd600078e3cff */
[----:B------:R-:W-:Y:S05]  /*59b0*/  @P0 BRA `(.L_x_170) ;  /* 0xffffffbc002c0947 */ /* 0x000fea000383ffff */
[----:B------:R-:W-:Y:S05]  /*59c0*/  EXIT ;  /* 0x000000000000794d */ /* 0x000fea0003800000 */
.L_x_17:
[----:B------:R-:W-:-:S08]  /*59d0*/  ISETP.NE.AND P0, PT, R5, RZ, PT ;  /* 0x000000ff0500720c */ /* 0x000fd00003f05270 */
[----:B0-2---:R-:W0:-:S00]  /*59e0*/  USETMAXREG.DEALLOC.CTAPOOL 0x28 ;  /* 0x00000028000079c8 */ /* 0x005e0000080e0500 */
[----:B------:R-:W-:Y:S05]  /*59f0*/  @P0 EXIT ;  /* 0x000000000000094d */ /* 0x000fea0003800000 */
[----:B0-----:R-:W-:Y:S01]  /*5a00*/  LOP3.LUT P0, RZ, R8, 0xff, RZ, 0xc0, !PT ;  /* 0x000000ff08ff7812 */ /* 0x001fe2000780c0ff */
[----:B------:R-:W-:Y:S02]  /*5a10*/  IMAD.MOV.U32 R0, RZ, RZ, 0x1 ;  /* 0x00000001ff007424 */ /* 0x000fe400078e00ff */
[----:B------:R-:W-:-:S10]  /*5a20*/  IMAD.MOV.U32 R9, RZ, RZ, RZ ;  /* 0x000000ffff097224 */ /* 0x000fd400078e00ff */
[----:B------:R-:W-:Y:S05]  /*5a30*/  @!P0 BRA `(.L_x_171) ;  /* 0x0000000c003c8947 */ /* 0x000fea0003800000 */
[----:B------:R-:W0:Y:S01]  /*5a40*/  S2UR UR8, SR_CgaCtaId ;  /* 0x00000000000879c3 */ /* 0x000e220000008800 */
[----:B------:R-:W-:Y:S01]  /*5a50*/  LOP3.LUT P0, RZ, R4, 0x1f, RZ, 0xc0, !PT ;  /* 0x0000001f04ff7812 */ /* 0x000fe2000780c0ff */
[----:B------:R-:W-:Y:S01]  /*5a60*/  ULDC UR5, c[0x0][0x658] ;  /* 0x0001960000057ab9 */ /* 0x000fe20000000800 */
[----:B------:R-:W-:Y:S01]  /*5a70*/  UMOV UR6, 0xffffffff ;  /* 0xffffffff00067882 */ /* 0x000fe20000000000 */
[----:B------:R-:W-:Y:S01]  /*5a80*/  BSSY B0, `(.L_x_171) ;  /* 0x00000ca000007945 */ /* 0x000fe20003800000 */
[----:B------:R-:W-:Y:S01]  /*5a90*/  USHF.L.U32 UR6, UR6, UR5, URZ ;  /* 0x0000000506067299 */ /* 0x000fe2000800063f */
[C---:B------:R-:W-:Y:S01]  /*5aa0*/  ISETP.NE.AND P2, PT, R3.reuse, RZ, PT ;  /* 0x000000ff0300720c */ /* 0x040fe20003f45270 */
[----:B------:R-:W-:Y:S01]  /*5ab0*/  IMAD.MOV.U32 R10, RZ, RZ, 0x1 ;  /* 0x00000001ff0a7424 */ /* 0x000fe200078e00ff */
[----:B------:R-:W-:Y:S01]  /*5ac0*/  ISETP.NE.OR P0, PT, R3, RZ, !P0 ;  /* 0x000000ff0300720c */ /* 0x000fe20004705670 */
[----:B------:R-:W-:Y:S01]  /*5ad0*/  IMAD.MOV.U32 R0, RZ, RZ, 0x1 ;  /* 0x00000001ff007424 */ /* 0x000fe200078e00ff */
[----:B------:R-:W-:Y:S01]  /*5ae0*/  LOP3.LUT R6, R16, 0x2, RZ, 0xfc, !PT ;  /* 0x0000000210067812 */ /* 0x000fe200078efcff */
[----:B------:R-:W-:Y:S01]  /*5af0*/  IMAD.MOV.U32 R9, RZ, RZ, RZ ;  /* 0x000000ffff097224 */ /* 0x000fe200078e00ff */
[----:B------:R-:W-:Y:S01]  /*5b00*/  ULDC UR4, c[0x0][0x600] ;  /* 0x0001800000047ab9 */ /* 0x000fe20000000800 */
[----:B------:R-:W-:Y:S01]  /*5b10*/  UMOV UR7, 0x1 ;  /* 0x0000000100077882 */ /* 0x000fe20000000000 */
[----:B------:R-:W-:-:S02]  /*5b20*/  UIADD3 UR22, UR40, 0x1, URZ ;  /* 0x0000000128167890 */ /* 0x000fc4000fffe03f */
[----:B------:R-:W-:Y:S02]  /*5b30*/  UIADD3 UR14, UR4, -0x1, URZ ;  /* 0xffffffff040e7890 */ /* 0x000fe4000fffe03f */
[----:B------:R-:W-:Y:S02]  /*5b40*/  USHF.L.U32 UR16, UR7, UR5, URZ ;  /* 0x0000000507107299 */ /* 0x000fe4000800063f */
[----:B------:R-:W-:Y:S01]  /*5b50*/  ULOP3.LUT UR15, URZ, UR6, URZ, 0x33, !UPT ;  /* 0x000000063f0f7292 */ /* 0x000fe2000f8e333f */
[----:B------:R-:W-:Y:S01]  /*5b60*/  ULDC.64 UR20, c[0x0][0x198] ;  /* 0x0000660000147ab9 */ /* 0x000fe20000000a00 */
[----:B0-----:R-:W-:-:S05]  /*5b70*/  IMAD.U32 R7, RZ, RZ, UR8 ;  /* 0x00000008ff077e24 */ /* 0x001fca000f8e00ff */
[----:B------:R-:W-:-:S07]  /*5b80*/  LEA R8, R7, 0x100, 0xb ;  /* 0x0000010007087811 */ /* 0x000fce00078e58ff */
.L_x_183:
[----:B------:R-:W-:-:S03]  /*5b90*/  UMOV UR4, 0xffffffff ;  /* 0xffffffff00047882 */ /* 0x000fc60000000000 */
[----:B------:R-:W-:Y:S05]  /*5ba0*/  BRA.DIV UR4, `(.L_x_172) ;  /* 0x0000000e04d07947 */ /* 0x000fea000b800000 */
[----:B------:R-:W-:-:S13]  /*5bb0*/  ELECT P6, URZ, PT ;  /* 0x00000000003f782f */ /* 0x000fda00038c0000 */
.L_x_195:
[----:B------:R-:W0:Y:S01]  /*5bc0*/  LDC R3, c[0x0][0x28c] ;  /* 0x0000a300ff037b82 */ /* 0x000e220000000800 */
[----:B------:R-:W-:Y:S01]  /*5bd0*/  BSSY B1, `(.L_x_173) ;  /* 0x000003b000017945 */ /* 0x000fe20003800000 */
[----:B0-----:R-:W-:-:S13]  /*5be0*/  ISETP.LT.OR P6, PT, R3, 0x1, !P6 ;  /* 0x000000010300780c */ /* 0x001fda00077c1670 */
[----:B------:R-:W-:Y:S05]  /*5bf0*/  @P6 BRA `(.L_x_174) ;  /* 0x0000000000e06947 */ /* 0x000fea0003800000 */
[----:B------:R-:W-:Y:S02]  /*5c00*/  IMAD R7, R19, 0x2, R7 ;  /* 0x0000000213077824 */ /* 0x000fe400078e0207 */
[----:B------:R-:W-:Y:S02]  /*5c10*/  IMAD.SHL.U32 R22, R22, 0x80, RZ ;  /* 0x0000008016167824 */ /* 0x000fe400078e00ff */
[----:B------:R-:W-:Y:S02]  /*5c20*/  IMAD.MOV.U32 R15, RZ, RZ, RZ ;  /* 0x000000ffff0f7224 */ /* 0x000fe400078e00ff */
[----:B------:R-:W-:Y:S02]  /*5c30*/  IMAD.U32 R19, RZ, RZ, UR22 ;  /* 0x00000016ff137e24 */ /* 0x000fe4000f8e00ff */
[----:B------:R-:W-:Y:S02]  /*5c40*/  IMAD.MOV.U32 R3, RZ, RZ, R0 ;  /* 0x000000ffff037224 */ /* 0x000fe400078e0000 */
[----:B------:R-:W-:-:S02]  /*5c50*/  IMAD.MOV.U32 R5, RZ, RZ, R9 ;  /* 0x000000ffff057224 */ /* 0x000fc400078e0009 */
[----:B------:R-:W-:-:S07]  /*5c60*/  IMAD.SHL.U32 R12, R7, 0x20, RZ ;  /* 0x00000020070c7824 */ /* 0x000fce00078e00ff */
.L_x_178:
[----:B------:R-:W0:Y:S01]  /*5c70*/  S2UR UR4, SR_CgaCtaId ;  /* 0x00000000000479c3 */ /* 0x000e220000008800 */
[----:B------:R-:W-:-:S07]  /*5c80*/  MOV R4, 0x400 ;  /* 0x0000040000047802 */ /* 0x000fce0000000f00 */
[----:B------:R-:W1:Y:S01]  /*5c90*/  @!P2 LDC R11, c[0x0][0x500] ;  /* 0x00014000ff0bab82 */ /* 0x000e620000000800 */
[----:B0-----:R-:W-:-:S05]  /*5ca0*/  IMAD.U32 R7, RZ, RZ, UR4 ;  /* 0x00000004ff077e24 */ /* 0x001fca000f8e00ff */
[----:B------:R-:W-:Y:S02]  /*5cb0*/  LEA R14, R7, R4, 0x18 ;  /* 0x00000004070e7211 */ /* 0x000fe400078ec0ff */
[----:B------:R-:W-:-:S03]  /*5cc0*/  SHF.L.U32 R4, R3, 0x1f, RZ ;  /* 0x0000001f03047819 */ /* 0x000fc600000006ff */
[----:B------:R-:W-:-:S04]  /*5cd0*/  IMAD R13, R5, 0x8, R14 ;  /* 0x00000008050d7824 */ /* 0x000fc800078e020e */
[----:B------:R-:W0:Y:S02]  /*5ce0*/  SYNCS.PHASECHK.TRANS64.TRYWAIT P1, [R13+URZ+0x18], R4 ;  /* 0x000018040d0075a7 */ /* 0x000e24000802017f */
[----:B01----:R-:W-:Y:S05]  /*5cf0*/  @!P1 BRA `(.L_x_175) ;  /* 0x0000000c009c9947 */ /* 0x003fea0003800000 */
.L_x_196:
[----:B0-----:R-:W-:Y:S01]  /*5d00*/  PRMT R4, R6, 0x9910, RZ ;  /* 0x0000991006047816 */ /* 0x001fe200000000ff */
[----:B------:R0:W-:Y:S03]  /*5d10*/  @!P2 SYNCS.ARRIVE.TRANS64 RZ, [R13+URZ], R11 ;  /* 0x0000000b0dffa9a7 */ /* 0x0001e6000800003f */
[----:B------:R-:W-:-:S13]  /*5d20*/  ISETP.NE.AND P1, PT, R4, 0x2, PT ;  /* 0x000000020400780c */ /* 0x000fda0003f25270 */
[----:B0-----:R-:W-:Y:S05]  /*5d30*/  @P1 BRA `(.L_x_176) ;  /* 0x0000000000041947 */ /* 0x001fea0003800000 */
[----:B------:R-:W-:Y:S01]  /*5d40*/  BPT.TRAP 0x1 ;  /* 0x000000040000795c */ /* 0x000fe20000300000 */
.L_x_176:
[----:B------:R-:W-:Y:S05]  /*5d50*/  @P0 BRA `(.L_x_177) ;  /* 0x0000000000040947 */ /* 0x000fea0003800000 */
[----:B------:R-:W-:Y:S01]  /*5d60*/  BPT.TRAP 0x1 ;  /* 0x000000040000795c */ /* 0x000fe20000300000 */
.L_x_177:
[C---:B------:R-:W-:Y:S01]  /*5d70*/  IMAD R4, R5.reuse, 0x1000, R8 ;  /* 0x0000100005047824 */ /* 0x040fe200078e0208 */
[----:B------:R-:W-:Y:S01]  /*5d80*/  R2UR UR8, R14 ;  /* 0x000000000e0872ca */ /* 0x000fe200000e0000 */
[----:B------:R-:W-:Y:S01]  /*5d90*/  IMAD R14, R5, 0x2000, R14 ;  /* 0x00002000050e7824 */ /* 0x000fe200078e020e */
[----:B------:R-:W-:Y:S01]  /*5da0*/  R2UR UR17, R12 ;  /* 0x000000000c1172ca */ /* 0x000fe200000e0000 */
[----:B------:R-:W-:Y:S01]  /*5db0*/  VIADD R19, R19, 0xffffffff ;  /* 0xffffffff13137836 */ /* 0x000fe20000000000 */
[----:B------:R-:W-:Y:S01]  /*5dc0*/  R2UR UR5, R4 ;  /* 0x00000000040572ca */ /* 0x000fe200000e0000 */
[----:B------:R-:W-:Y:S01]  /*5dd0*/  UIADD3 UR4, UP0, UR20, 0xf0, URZ ;  /* 0x000000f014047890 */ /* 0x000fe2000ff1e03f */
[----:B------:R-:W-:Y:S01]  /*5de0*/  R2UR UR11, R14 ;  /* 0x000000000e0b72ca */ /* 0x000fe200000e0000 */
[----:B------:R-:W-:Y:S01]  /*5df0*/  UIADD3 UR24, UP1, UR20, 0x1f0, URZ ;  /* 0x000001f014187890 */ /* 0x000fe2000ff3e03f */
[----:B------:R-:W-:Y:S01]  /*5e00*/  R2UR UR9, R13 ;  /* 0x000000000d0972ca */ /* 0x000fe200000e0000 */
[----:B------:R-:W-:Y:S01]  /*5e10*/  VIADD R5, R5, 0x1 ;  /* 0x0000000105057836 */ /* 0x000fe20000000000 */
[----:B------:R-:W-:Y:S01]  /*5e20*/  R2UR UR10, R15 ;  /* 0x000000000f0a72ca */ /* 0x000fe200000e0000 */
[----:B------:R-:W-:Y:S01]  /*5e30*/  UIADD3.X UR25, URZ, UR21, URZ, UP1, !UPT ;  /* 0x000000153f197290 */ /* 0x000fe20008ffe43f */
[----:B------:R-:W-:Y:S01]  /*5e40*/  R2UR UR12, R2 ;  /* 0x00000000020c72ca */ /* 0x000fe200000e0000 */
[----:B------:R-:W-:Y:S01]  /*5e50*/  UMOV UR19, 0x30000 ;  /* 0x0003000000137882 */ /* 0x000fe20000000000 */
[----:B------:R-:W-:Y:S01]  /*5e60*/  R2UR UR18, R22 ;  /* 0x00000000161272ca */ /* 0x000fe200000e0000 */
[----:B------:R-:W-:Y:S01]  /*5e70*/  UMOV UR6, 0x0 ;  /* 0x0000000000067882 */ /* 0x000fe20000000000 */
[----:B------:R-:W-:Y:S01]  /*5e80*/  ISETP.GT.AND P3, PT, R19, 0x1, PT ;  /* 0x000000011300780c */ /* 0x000fe20003f64270 */
[----:B------:R-:W-:Y:S01]  /*5e90*/  UIADD3 UR8, UR8, UR5, URZ ;  /* 0x0000000508087290 */ /* 0x000fe2000fffe03f */
[----:B------:R-:W-:Y:S01]  /*5ea0*/  ISETP.NE.AND P1, PT, R5, 0x3, PT ;  /* 0x000000030500780c */ /* 0x000fe20003f25270 */
[----:B------:R-:W-:Y:S01]  /*5eb0*/  UIADD3.X UR5, URZ, UR21, URZ, UP0, !UPT ;  /* 0x000000153f057290 */ /* 0x000fe200087fe43f */
[----:B------:R-:W-:Y:S01]  /*5ec0*/  VIADD R15, R15, 0x40 ;  /* 0x000000400f0f7836 */ /* 0x000fe20000000000 */
[----:B------:R-:W-:Y:S01]  /*5ed0*/  UIADD3 UR13, UR11, 0x3100, URZ ;  /* 0x000031000b0d7890 */ /* 0x000fe2000fffe03f */
[----:B------:R-:W-:Y:S01]  /*5ee0*/  SEL R4, RZ, 0x1, P1 ;  /* 0x00000001ff047807 */ /* 0x000fe20000800000 */
[----:B------:R-:W-:Y:S01]  /*5ef0*/  UMOV UR7, 0x10000000 ;  /* 0x1000000000077882 */ /* 0x000fe20000000000 */
[----:B------:R-:W-:Y:S01]  /*5f00*/  UMOV UR11, UR17 ;  /* 0x00000011000b7c82 */ /* 0x000fe20008000000 */
[----:B------:R-:W-:-:S02]  /*5f10*/  SEL R5, R5, RZ, P1 ;  /* 0x000000ff05057207 */ /* 0x000fc40000800000 */
[----:B------:R-:W-:Y:S01]  /*5f20*/  LOP3.LUT R3, R3, R4, RZ, 0x3c, !PT ;  /* 0x0000000403037212 */ /* 0x000fe200078e3cff */
[----:B------:R0:W-:Y:S02]  /*5f30*/  UTMALDG.3D.MULTICAST [UR8], [UR4], UR19, desc[UR6] ;  /* 0x00000608040073b4 */ /* 0x0001e40008011813 */
[----:B0-----:R-:W-:Y:S01]  /*5f40*/  UMOV UR8, UR13 ;  /* 0x0000000d00087c82 */ /* 0x001fe20008000000 */
[----:B------:R-:W-:Y:S02]  /*5f50*/  UMOV UR11, UR18 ;  /* 0x00000012000b7c82 */ /* 0x000fe40008000000 */
[----:B------:R0:W-:Y:S02]  /*5f60*/  UTMALDG.3D [UR8], [UR24], desc[UR6] ;  /* 0x00000608180075b4 */ /* 0x0001e40008011000 */
[----:B0-----:R-:W-:Y:S05]  /*5f70*/  @P3 BRA `(.L_x_178) ;  /* 0xfffffffc003c3947 */ /* 0x001fea000383ffff */
.L_x_174:
[----:B------:R-:W-:Y:S05]  /*5f80*/  BSYNC B1 ;  /* 0x0000000000017941 */ /* 0x000fea0003800000 */
.L_x_173:
[----:B------:R-:W2:Y:S01]  /*5f90*/  LDL.64 R20, [R1] ;  /* 0x0000000001147983 */ /* 0x000ea20000100a00 */
[----:B------:R-:W-:Y:S01]  /*5fa0*/  LOP3.LUT P4, RZ, R10, 0xff, RZ, 0xc0, !PT ;  /* 0x000000ff0aff7812 */ /* 0x000fe2000788c0ff */
[----:B------:R-:W-:Y:S01]  /*5fb0*/  VIADD R4, R9, UR40 ;  /* 0x0000002809047c36 */ /* 0x000fe20008000000 */
[----:B------:R-:W-:Y:S01]  /*5fc0*/  ULDC.64 UR4, c[0x0][0x650] ;  /* 0x0001940000047ab9 */ /* 0x000fe20000000a00 */
[----:B------:R-:W-:Y:S01]  /*5fd0*/  IMAD.U32 R9, RZ, RZ, UR40 ;  /* 0x00000028ff097e24 */ /* 0x000fe2000f8e00ff */
[----:B------:R-:W-:Y:S01]  /*5fe0*/  UISETP.GE.U32.AND UP0, UPT, UR40, 0x3, UPT ;  /* 0x000000032800788c */ /* 0x000fe2000bf06070 */
[----:B------:R-:W-:Y:S01]  /*5ff0*/  BSSY B1, `(.L_x_179) ;  /* 0x0000070000017945 */ /* 0x000fe20003800000 */
[----:B------:R-:W-:Y:S01]  /*6000*/  ISETP.GT.U32.AND P1, PT, R4, 0x2, PT ;  /* 0x000000020400780c */ /* 0x000fe20003f24070 */
[----:B------:R-:W-:Y:S01]  /*6010*/  IMAD.MOV.U32 R19, RZ, RZ, -0x1 ;  /* 0xffffffffff137424 */ /* 0x000fe200078e00ff */
[----:B------:R-:W-:Y:S01]  /*6020*/  PRMT R10, RZ, 0x7610, R10 ;  /* 0x00007610ff0a7816 */ /* 0x000fe2000000000a */
[----:B------:R-:W-:Y:S01]  /*6030*/  IMAD.MOV.U32 R22, RZ, RZ, -0x1 ;  /* 0xffffffffff167424 */ /* 0x000fe200078e00ff */
[----:B------:R-:W-:-:S02]  /*6040*/  ISETP.LT.U32.AND P1, PT, R9, 0x3, P1 ;  /* 0x000000030900780c */ /* 0x000fc40000f21070 */
[----:B------:R-:W-:Y:S01]  /*6050*/  PLOP3.LUT P3, PT, PT, PT, UP0, 0x80, 0x0 ;  /* 0x000000000000781c */ /* 0x000fe20003f6f008 */
[----:B------:R-:W0:Y:S01]  /*6060*/  @P4 S2R R7, SR_CgaCtaId ;  /* 0x0000000000074919 */ /* 0x000e220000008800 */
[----:B------:R-:W-:-:S04]  /*6070*/  @P4 MOV R2, 0x400 ;  /* 0x0000040000024802 */ /* 0x000fc80000000f00 */
[----:B0-----:R-:W-:Y:S01]  /*6080*/  @P4 LEA R5, R7, R2, 0x18 ;  /* 0x0000000207054211 */ /* 0x001fe200078ec0ff */
[----:B------:R-:W-:-:S03]  /*6090*/  IMAD.WIDE.U32 R2, R4, -0x55555555, RZ ;  /* 0xaaaaaaab04027825 */ /* 0x000fc600078e00ff */
[----:B------:R0:W-:Y:S01]  /*60a0*/  @P4 SYNCS.ARRIVE.TRANS64.A1T0 RZ, [R5+URZ+0x68], RZ ;  /* 0x000068ff05ff49a7 */ /* 0x0001e2000810003f */
[----:B------:R-:W-:Y:S01]  /*60b0*/  IMAD.MOV.U32 R2, RZ, RZ, -0x1 ;  /* 0xffffffffff027424 */ /* 0x000fe200078e00ff */
[----:B0-----:R-:W-:Y:S02]  /*60c0*/  SHF.R.U32.HI R5, RZ, 0x1, R3 ;  /* 0x00000001ff057819 */ /* 0x001fe40000011603 */
[----:B------:R-:W-:-:S03]  /*60d0*/  SEL R3, RZ, 0x1, !P1 ;  /* 0x00000001ff037807 */ /* 0x000fc60004800000 */
[----:B------:R-:W-:Y:S01]  /*60e0*/  IMAD R9, R5, -0x3, R4 ;  /* 0xfffffffd05097824 */ /* 0x000fe200078e0204 */
[----:B------:R-:W-:Y:S02]  /*60f0*/  LOP3.LUT R0, R0, R3, RZ, 0x3c, !PT ;  /* 0x0000000300007212 */ /* 0x000fe400078e3cff */
[----:B------:R-:W-:Y:S02]  /*6100*/  PRMT R3, RZ, 0x7610, R3 ;  /* 0x00007610ff037816 */ /* 0x000fe40000000003 */
[----:B------:R-:W-:Y:S02]  /*6110*/  @P3 LOP3.LUT R0, R0, 0x1, R5, 0x78, !PT ;  /* 0x0000000100003812 */ /* 0x000fe400078e7805 */
[----:B--2---:R-:W-:-:S04]  /*6120*/  IADD3 R18, P4, R18, R20, RZ ;  /* 0x0000001412127210 */ /* 0x004fc80007f9e0ff */
[----:B------:R-:W-:Y:S01]  /*6130*/  ISETP.GE.U32.AND P1, PT, R18, UR4, PT ;  /* 0x0000000412007c0c */ /* 0x000fe2000bf26070 */
[----:B------:R-:W-:-:S05]  /*6140*/  IMAD.X R17, R17, 0x1, R23, P4 ;  /* 0x0000000111117824 */ /* 0x000fca00020e0617 */
[----:B------:R-:W-:-:S13]  /*6150*/  ISETP.GE.U32.AND.EX P1, PT, R17, UR5, PT, P1 ;  /* 0x0000000511007c0c */ /* 0x000fda000bf26110 */
[----:B------:R-:W-:Y:S05]  /*6160*/  @P1 BRA `(.L_x_180) ;  /* 0x0000000400601947 */ /* 0x000fea0003800000 */
[----:B------:R-:W0:Y:S01]  /*6170*/  S2R R12, SR_CTAID.X ;  /* 0x00000000000c7919 */ /* 0x000e220000002500 */
[----:B------:R-:W-:Y:S01]  /*6180*/  ULDC.64 UR4, c[0x0][0x628] ;  /* 0x00018a0000047ab9 */ /* 0x000fe20000000a00 */
[----:B------:R-:W-:Y:S01]  /*6190*/  ULDC UR7, c[0x0][0x630] ;  /* 0x00018c0000077ab9 */ /* 0x000fe20000000800 */
[----:B------:R-:W-:Y:S01]  /*61a0*/  ISETP.NE.U32.AND P1, PT, RZ, UR4, PT ;  /* 0x00000004ff007c0c */ /* 0x000fe2000bf25070 */
[----:B------:R-:W1:Y:S01]  /*61b0*/  S2R R13, SR_CTAID.Y ;  /* 0x00000000000d7919 */ /* 0x000e620000002600 */
[----:B------:R-:W-:Y:S01]  /*61c0*/  ULDC UR8, c[0x0][0x150] ;  /* 0x0000540000087ab9 */ /* 0x000fe20000000800 */
[----:B------:R-:W-:Y:S01]  /*61d0*/  IMAD.MOV.U32 R2, RZ, RZ, R18 ;  /* 0x000000ffff027224 */ /* 0x000fe200078e0012 */
[----:B------:R-:W-:Y:S01]  /*61e0*/  ISETP.NE.AND.EX P1, PT, RZ, UR5, PT, P1 ;  /* 0x00000005ff007c0c */ /* 0x000fe2000bf25310 */
[----:B------:R-:W-:Y:S01]  /*61f0*/  IMAD.MOV.U32 R3, RZ, RZ, R17 ;  /* 0x000000ffff037224 */ /* 0x000fe200078e0011 */
[----:B0-----:R-:W-:-:S11]  /*6200*/  I2FP.F32.U32 R14, R12 ;  /* 0x0000000c000e7245 */ /* 0x001fd60000201000 */
[----:B------:R-:W-:Y:S05]  /*6210*/  @!P1 BRA `(.L_x_181) ;  /* 0x0000000000289947 */ /* 0x000fea0003800000 */
[----:B------:R-:W-:Y:S02]  /*6220*/  ULDC UR6, c[0x0][0x634] ;  /* 0x00018d0000067ab9 */ /* 0x000fe40000000800 */
[----:B------:R-:W-:-:S05]  /*6230*/  IADD3 R3, P1, R18, UR6, RZ ;  /* 0x0000000612037c10 */ /* 0x000fca000ff3e0ff */
[----:B------:R-:W-:-:S04]  /*6240*/  IMAD.X R11, RZ, RZ, R17, P1 ;  /* 0x000000ffff0b7224 */ /* 0x000fc800008e0611 */
[----:B------:R-:W-:-:S04]  /*6250*/  IMAD.WIDE.U32 R4, R11, UR4, RZ ;  /* 0x000000040b047c25 */ /* 0x000fc8000f8e00ff */
[----:B------:R-:W-:-:S04]  /*6260*/  IMAD.WIDE.U32 R4, P1, R3, UR5, R4 ;  /* 0x0000000503047c25 */ /* 0x000fc8000f820004 */
[----:B------:R-:W-:-:S04]  /*6270*/  IMAD.WIDE.U32 R2, R3, UR4, RZ ;  /* 0x0000000403027c25 */ /* 0x000fc8000f8e00ff */
[----:B------:R-:W-:Y:S01]  /*6280*/  IMAD.MOV.U32 R2, RZ, RZ, R5 ;  /* 0x000000ffff027224 */ /* 0x000fe200078e0005 */
[----:B------:R-:W-:Y:S01]  /*6290*/  IADD3 RZ, P3, R3, R4, RZ ;  /* 0x0000000403ff7210 */ /* 0x000fe20007f7e0ff */
[----:B------:R-:W-:-:S04]  /*62a0*/  IMAD.X R3, RZ, RZ, RZ, P1 ;  /* 0x000000ffff037224 */ /* 0x000fc800008e06ff */
[----:B------:R-:W-:-:S08]  /*62b0*/  IMAD.WIDE.U32.X R2, R11, UR5, R2, P3 ;  /* 0x000000050b027c25 */ /* 0x000fd000098e0402 */
.L_x_181:
[----:B------:R-:W0:Y:S01]  /*62c0*/  LDC R21, c[0x0][0x65c] ;  /* 0x00019700ff157b82 */ /* 0x000e220000000800 */
[--C-:B------:R-:W-:Y:S01]  /*62d0*/  SHF.R.U64 R11, R2, UR7, R3.reuse ;  /* 0x00000007020b7c19 */ /* 0x100fe20008001203 */
[----:B------:R-:W-:Y:S01]  /*62e0*/  FMUL R14, R14, UR8 ;  /* 0x000000080e0e7c20 */ /* 0x000fe20008400000 */
[----:B------:R-:W-:Y:S01]  /*62f0*/  SHF.R.U32.HI R2, RZ, UR7, R3 ;  /* 0x00000007ff027c19 */ /* 0x000fe20008011603 */
[----:B------:R-:W-:Y:S01]  /*6300*/  ULDC UR6, c[0x0][0x154] ;  /* 0x0000550000067ab9 */ /* 0x000fe20000000800 */
[----:B------:R-:W-:Y:S01]  /*6310*/  IADD3 R15, P1, RZ, -R11, RZ ;  /* 0x8000000bff0f7210 */ /* 0x000fe20007f3e0ff */
[----:B------:R-:W-:Y:S01]  /*6320*/  ULDC.64 UR4, c[0x0][0x620] ;  /* 0x0001880000047ab9 */ /* 0x000fe20000000a00 */
[----:B-1----:R-:W-:Y:S01]  /*6330*/  I2FP.F32.U32 R3, R13 ;  /* 0x0000000d00037245 */ /* 0x002fe20000201000 */
[----:B------:R-:W1:Y:S01]  /*6340*/  LDC R19, c[0x0][0x144] ;  /* 0x00005100ff137b82 */ /* 0x000e620000000800 */
[----:B------:R-:W2:Y:S01]  /*6350*/  F2I.U32.TRUNC.NTZ R14, R14 ;  /* 0x0000000e000e7305 */ /* 0x000ea2000020f000 */
[----:B------:R-:W-:-:S02]  /*6360*/  IMAD.X R2, RZ, RZ, ~R2, P1 ;  /* 0x000000ffff027224 */ /* 0x000fc400008e0e02 */
[----:B------:R-:W-:Y:S01]  /*6370*/  FMUL R4, R3, UR6 ;  /* 0x0000000603047c20 */ /* 0x000fe20008400000 */
[----:B------:R-:W-:Y:S01]  /*6380*/  IMAD.MOV.U32 R3, RZ, RZ, R17 ;  /* 0x000000ffff037224 */ /* 0x000fe200078e0011 */
[----:B------:R-:W-:Y:S01]  /*6390*/  ULDC.64 UR6, c[0x0][0x640] ;  /* 0x0001900000067ab9 */ /* 0x000fe20000000a00 */
[----:B------:R-:W-:Y:S01]  /*63a0*/  IMAD R2, R2, UR4, RZ ;  /* 0x0000000402027c24 */ /* 0x000fe2000f8e02ff */
[----:B------:R-:W4:Y:S01]  /*63b0*/  LDC R20, c[0x0][0x148] ;  /* 0x00005200ff147b82 */ /* 0x000f220000000800 */
[----:B------:R-:W-:Y:S01]  /*63c0*/  ISETP.NE.U32.AND P1, PT, RZ, UR6, PT ;  /* 0x00000006ff007c0c */ /* 0x000fe2000bf25070 */
[----:B------:R-:W3:Y:S01]  /*63d0*/  F2I.U32.TRUNC.NTZ R4, R4 ;  /* 0x0000000400047305 */ /* 0x000ee2000020f000 */
[----:B------:R-:W-:Y:S02]  /*63e0*/  IMAD R5, R15, UR5, R2 ;  /* 0x000000050f057c24 */ /* 0x000fe4000f8e0202 */
[----:B------:R-:W-:Y:S01]  /*63f0*/  IMAD.MOV.U32 R2, RZ, RZ, R18 ;  /* 0x000000ffff027224 */ /* 0x000fe200078e0012 */
[----:B------:R-:W-:-:S02]  /*6400*/  ISETP.NE.AND.EX P1, PT, RZ, UR7, PT, P1 ;  /* 0x00000007ff007c0c */ /* 0x000fc4000bf25310 */
[----:B0-----:R-:W-:Y:S01]  /*6410*/  ISETP.NE.AND P4, PT, R21, 0x1, PT ;  /* 0x000000011500780c */ /* 0x001fe20003f85270 */
[----:B------:R-:W-:Y:S01]  /*6420*/  IMAD.WIDE.U32 R2, R15, UR4, R2 ;  /* 0x000000040f027c25 */ /* 0x000fe2000f8e0002 */
[----:B------:R-:W-:-:S03]  /*6430*/  ULDC UR4, c[0x0][0x618] ;  /* 0x0001860000047ab9 */ /* 0x000fc60000000800 */
[----:B--2---:R-:W-:Y:S02]  /*6440*/  IMAD.MOV R14, RZ, RZ, -R14 ;  /* 0x000000ffff0e7224 */ /* 0x004fe400078e0a0e */
[----:B------:R-:W-:Y:S02]  /*6450*/  IMAD.IADD R3, R3, 0x1, R5 ;  /* 0x0000000103037824 */ /* 0x000fe400078e0205 */
[----:B-1----:R-:W-:-:S03]  /*6460*/  IMAD R12, R19, R14, R12 ;  /* 0x0000000e130c7224 */ /* 0x002fc600078e020c */
[--C-:B------:R-:W-:Y:S01]  /*6470*/  SHF.R.U64 R14, R2, UR4, R3.reuse ;  /* 0x00000004020e7c19 */ /* 0x100fe20008001203 */
[----:B---3--:R-:W-:Y:S01]  /*6480*/  IMAD.MOV R2, RZ, RZ, -R4 ;  /* 0x000000ffff027224 */ /* 0x008fe200078e0a04 */
[----:B------:R-:W-:Y:S01]  /*6490*/  SHF.R.U32.HI R3, RZ, UR4, R3 ;  /* 0x00000004ff037c19 */ /* 0x000fe20008011603 */
[----:B------:R-:W-:Y:S02]  /*64a0*/  ULDC UR4, c[0x0][0x608] ;  /* 0x0001820000047ab9 */ /* 0x000fe40000000800 */
[----:B----4-:R-:W-:Y:S01]  /*64b0*/  @P4 IMAD R12, R20, R2, R13 ;  /* 0x00000002140c4224 */ /* 0x010fe200078e020d */
[--C-:B------:R-:W-:Y:S02]  /*64c0*/  SHF.R.U64 R19, R14, UR4, R3.reuse ;  /* 0x000000040e137c19 */ /* 0x100fe40008001203 */
[----:B------:R-:W-:Y:S01]  /*64d0*/  SHF.R.U32.HI R2, RZ, UR4, R3 ;  /* 0x00000004ff027c19 */ /* 0x000fe20008011603 */
[----:B------:R-:W-:-:S03]  /*64e0*/  ULDC UR4, c[0x0][0x658] ;  /* 0x0001960000047ab9 */ /* 0x000fc60000000800 */
[--C-:B------:R-:W-:Y:S02]  /*64f0*/  SHF.R.U64 R13, R19, UR4, R2.reuse ;  /* 0x00000004130d7c19 */ /* 0x100fe40008001202 */
[----:B------:R-:W-:-:S03]  /*6500*/  SHF.R.U32.HI R2, RZ, UR4, R2 ;  /* 0x00000004ff027c19 */ /* 0x000fc60008011602 */
[----:B------:R-:W-:Y:S02]  /*6510*/  IMAD.MOV.U32 R4, RZ, RZ, R13 ;  /* 0x000000ffff047224 */ /* 0x000fe400078e000d */
[----:B------:R-:W-:Y:S01]  /*6520*/  IMAD.MOV.U32 R3, RZ, RZ, R2 ;  /* 0x000000ffff037224 */ /* 0x000fe200078e0002 */
[----:B------:R-:W-:Y:S06]  /*6530*/  @!P1 BRA `(.L_x_182) ;  /* 0x00000000002c9947 */ /* 0x000fec0003800000 */
        /* <DEDUP_REMOVED lines=9> */
[----:B------:R-:W-:-:S04]  /*65d0*/  IMAD.WIDE.U32.X R2, R15, UR7, R2, P3 ;  /* 0x000000070f027c25 */ /* 0x000fc800098e0402 */
[----:B------:R-:W-:-:S07]  /*65e0*/  IMAD.MOV.U32 R4, RZ, RZ, R2 ;  /* 0x000000ffff047224 */ /* 0x000fce00078e0002 */
.L_x_182:
[----:B------:R-:W-:Y:S01]  /*65f0*/  ULDC UR4, c[0x0][0x648] ;  /* 0x0001920000047ab9 */ /* 0x000fe20000000800 */
[----:B------:R-:W-:Y:S01]  /*6600*/  LOP3.LUT R2, R19, UR15, RZ, 0xc0, !PT ;  /* 0x0000000f13027c12 */ /* 0x000fe2000f8ec0ff */
[----:B------:R-:W-:Y:S01]  /*6610*/  ULDC UR5, c[0x0][0x610] ;  /* 0x0001840000057ab9 */ /* 0x000fe20000000800 */
[----:B------:R-:W-:Y:S01]  /*6620*/  SHF.R.U64 R3, R4, UR4, R3 ;  /* 0x0000000404037c19 */ /* 0x000fe20008001203 */
[----:B------:R-:W-:Y:S01]  /*6630*/  ULDC UR4, c[0x0][0x638] ;  /* 0x00018e0000047ab9 */ /* 0x000fe20000000800 */
[----:B------:R-:W-:-:S03]  /*6640*/  LOP3.LUT R14, R14, UR14, RZ, 0xc0, !PT ;  /* 0x0000000e0e0e7c12 */ /* 0x000fc6000f8ec0ff */
[----:B------:R-:W-:Y:S02]  /*6650*/  IMAD.MOV R4, RZ, RZ, -R3 ;  /* 0x000000ffff047224 */ /* 0x000fe400078e0a03 */
[----:B------:R-:W-:Y:S02]  /*6660*/  IMAD R3, R3, UR16, R2 ;  /* 0x0000001003037c24 */ /* 0x000fe4000f8e0202 */
[----:B------:R-:W-:Y:S01]  /*6670*/  IMAD R13, R4, UR4, R13 ;  /* 0x00000004040d7c24 */ /* 0x000fe2000f8e020d */
[----:B------:R-:W-:Y:S01]  /*6680*/  ULDC UR4, c[0x0][0x600] ;  /* 0x0001800000047ab9 */ /* 0x000fe20000000800 */
[----:B------:R-:W-:Y:S02]  /*6690*/  IMAD R12, R3, UR5, R12 ;  /* 0x00000005030c7c24 */ /* 0x000fe4000f8e020c */
[----:B------:R-:W-:Y:S02]  /*66a0*/  IMAD R13, R13, UR4, R14 ;  /* 0x000000040d0d7c24 */ /* 0x000fe4000f8e020e */
[----:B------:R-:W-:-:S02]  /*66b0*/  IMAD.MOV.U32 R3, RZ, RZ, 0x1 ;  /* 0x00000001ff037424 */ /* 0x000fc400078e00ff */
[----:B------:R-:W-:Y:S01]  /*66c0*/  IMAD.MOV.U32 R2, RZ, RZ, R11 ;  /* 0x000000ffff027224 */ /* 0x000fe200078e000b */
[----:B------:R-:W-:Y:S02]  /*66d0*/  SEL R22, R13, R12, !P4 ;  /* 0x0000000c0d167207 */ /* 0x000fe40006000000 */
[----:B------:R-:W-:-:S07]  /*66e0*/  SEL R19, R12, R13, !P4 ;  /* 0x0000000d0c137207 */ /* 0x000fce0006000000 */
.L_x_180:
[----:B------:R-:W-:Y:S05]  /*66f0*/  BSYNC B1 ;  /* 0x0000000000017941 */ /* 0x000fea0003800000 */
.L_x_179:
[----:B------:R-:W-:-:S13]  /*6700*/  LOP3.LUT P1, RZ, R3, 0xff, RZ, 0xc0, !PT ;  /* 0x000000ff03ff7812 */ /* 0x000fda000782c0ff */
[----:B------:R-:W-:Y:S05]  /*6710*/  @P1 BRA `(.L_x_183) ;  /* 0xfffffff4001c1947 */ /* 0x000fea000383ffff */
[----:B------:R-:W-:Y:S05]  /*6720*/  BSYNC B0 ;  /* 0x0000000000007941 */ /* 0x000fea0003800000 */
.L_x_171:
[----:B------:R-:W-:-:S03]  /*6730*/  UMOV UR4, 0xffffffff ;  /* 0xffffffff00047882 */ /* 0x000fc60000000000 */
[----:B------:R-:W-:Y:S05]  /*6740*/  BRA.DIV UR4, `(.L_x_184) ;  /* 0x00000006041c7947 */ /* 0x000fea000b800000 */
[----:B------:R-:W-:-:S13]  /*6750*/  ELECT P6, URZ, PT ;  /* 0x00000000003f782f */ /* 0x000fda00038c0000 */
.L_x_199:
[----:B------:R-:W-:Y:S04]  /*6760*/  BSSY B0, `(.L_x_185) ;  /* 0x0000022000007945 */ /* 0x000fe80003800000 */
[----:B------:R-:W-:Y:S05]  /*6770*/  @!P6 BRA `(.L_x_186) ;  /* 0x000000000080e947 */ /* 0x000fea0003800000 */
[----:B------:R-:W-:-:S04]  /*6780*/  LOP3.LUT R16, R16, 0x2, RZ, 0xfc, !PT ;  /* 0x0000000210107812 */ /* 0x000fc800078efcff */
[----:B------:R-:W-:-:S13]  /*6790*/  ISETP.NE.AND P0, PT, R16, 0x3, PT ;  /* 0x000000031000780c */ /* 0x000fda0003f05270 */
[----:B------:R-:W-:Y:S05]  /*67a0*/  @!P0 BRA `(.L_x_187) ;  /* 0x0000000000048947 */ /* 0x000fea0003800000 */
[----:B------:R-:W-:Y:S01]  /*67b0*/  BPT.TRAP 0x1 ;  /* 0x000000040000795c */ /* 0x000fe20000300000 */
.L_x_187:
[----:B------:R-:W0:Y:S01]  /*67c0*/  S2R R3, SR_CgaCtaId ;  /* 0x0000000000037919 */ /* 0x000e220000008800 */
[----:B------:R-:W-:Y:S02]  /*67d0*/  MOV R2, 0x400 ;  /* 0x0000040000027802 */ /* 0x000fe40000000f00 */
[----:B------:R-:W-:Y:S02]  /*67e0*/  SHF.L.U32 R4, R0, 0x1f, RZ ;  /* 0x0000001f00047819 */ /* 0x000fe400000006ff */
[----:B0-----:R-:W-:-:S05]  /*67f0*/  LEA R2, R3, R2, 0x18 ;  /* 0x0000000203027211 */ /* 0x001fca00078ec0ff */
[----:B------:R-:W-:-:S04]  /*6800*/  VIADD R2, R2, 0x18 ;  /* 0x0000001802027836 */ /* 0x000fc80000000000 */
[C---:B------:R-:W-:Y:S02]  /*6810*/  IMAD R7, R9.reuse, 0x8, R2 ;  /* 0x0000000809077824 */ /* 0x040fe400078e0202 */
[----:B------:R-:W-:Y:S02]  /*6820*/  VIADD R9, R9, 0x1 ;  /* 0x0000000109097836 */ /* 0x000fe40000000000 */
[----:B------:R-:W0:Y:S03]  /*6830*/  SYNCS.PHASECHK.TRANS64.TRYWAIT P0, [R7+URZ], R4 ;  /* 0x00000004070075a7 */ /* 0x000e26000800017f */
[----:B------:R-:W-:-:S04]  /*6840*/  ISETP.NE.AND P1, PT, R9, 0x3, PT ;  /* 0x000000030900780c */ /* 0x000fc80003f25270 */
[----:B------:R-:W-:Y:S02]  /*6850*/  SEL R3, RZ, 0x1, P1 ;  /* 0x00000001ff037807 */ /* 0x000fe40000800000 */
[----:B------:R-:W-:Y:S02]  /*6860*/  SEL R9, R9, RZ, P1 ;  /* 0x000000ff09097207 */ /* 0x000fe40000800000 */
[----:B------:R-:W-:-:S03]  /*6870*/  LOP3.LUT R11, R0, R3, RZ, 0x3c, !PT ;  /* 0x00000003000b7212 */ /* 0x000fc600078e3cff */
[----:B------:R-:W-:Y:S01]  /*6880*/  IMAD R6, R9, 0x8, R2 ;  /* 0x0000000809067824 */ /* 0x000fe200078e0202 */
[----:B------:R-:W-:Y:S01]  /*6890*/  SHF.L.U32 R5, R11, 0x1f, RZ ;  /* 0x0000001f0b057819 */ /* 0x000fe200000006ff */
[----:B0-----:R-:W-:Y:S06]  /*68a0*/  @!P0 BRA `(.L_x_188) ;  /* 0x0000000000e48947 */ /* 0x001fec0003800000 */
.L_x_200:
[----:B------:R-:W1:Y:S01]  /*68b0*/  SYNCS.PHASECHK.TRANS64.TRYWAIT P0, [R6+URZ], R5 ;  /* 0x00000005060075a7 */ /* 0x000e62000800017f */
[----:B------:R-:W-:-:S05]  /*68c0*/  VIADD R0, R9, 0x1 ;  /* 0x0000000109007836 */ /* 0x000fca0000000000 */
[----:B------:R-:W-:-:S04]  /*68d0*/  ISETP.NE.AND P1, PT, R0, 0x3, PT ;  /* 0x000000030000780c */ /* 0x000fc80003f25270 */
[----:B0-----:R-:W-:Y:S02]  /*68e0*/  SEL R4, RZ, 0x1, P1 ;  /* 0x00000001ff047807 */ /* 0x001fe40000800000 */
[----:B------:R-:W-:Y:S02]  /*68f0*/  SEL R3, R0, RZ, P1 ;  /* 0x000000ff00037207 */ /* 0x000fe40000800000 */
[----:B------:R-:W-:Y:S01]  /*6900*/  LOP3.LUT R0, R11, R4, RZ, 0x3c, !PT ;  /* 0x000000040b007212 */ /* 0x000fe200078e3cff */
[----:B-1----:R-:W-:Y:S06]  /*6910*/  @!P0 BRA `(.L_x_189) ;  /* 0x0000000000dc8947 */ /* 0x002fec0003800000 */
.L_x_201:
[----:B------:R-:W-:Y:S01]  /*6920*/  IMAD R3, R3, 0x8, R2 ;  /* 0x0000000803037824 */ /* 0x000fe200078e0202 */
[----:B------:R-:W-:-:S07]  /*6930*/  SHF.L.U32 R0, R0, 0x1f, RZ ;  /* 0x0000001f00007819 */ /* 0x000fce00000006ff */
.L_x_190:
[----:B-1----:R1:W2:Y:S02]  /*6940*/  SYNCS.PHASECHK.TRANS64.TRYWAIT P0, [R3+URZ], R0 ;  /* 0x00000000030075a7 */ /* 0x0022a4000800017f */
[----:B--2---:R-:W-:Y:S05]  /*6950*/  @!P0 NANOSLEEP.SYNCS 0x989680 ;  /* 0x009896800000895d */ /* 0x004fea0003900000 */
[----:B------:R-:W2:Y:S02]  /*6960*/  @!P0 SYNCS.PHASECHK.TRANS64 P0, [R3+URZ], R0 ;  /* 0x00000000030085a7 */ /* 0x000ea4000800007f */
[----:B--2---:R-:W-:Y:S05]  /*6970*/  @!P0 BRA `(.L_x_190) ;  /* 0xfffffffc00f08947 */ /* 0x004fea000383ffff */
.L_x_186:
[----:B------:R-:W-:Y:S05]  /*6980*/  BSYNC B0 ;  /* 0x0000000000007941 */ /* 0x000fea0003800000 */
.L_x_185:
[----:B------:R-:W-:Y:S05]  /*6990*/  EXIT ;  /* 0x000000000000794d */ /* 0x000fea0003800000 */
.L_x_19:
[----:B-1----:R1:W2:Y:S02]  /*69a0*/  SYNCS.PHASECHK.TRANS64.TRYWAIT P0, [R96+URZ], R3 ;  /* 0x00000003600075a7 */ /* 0x0022a4000800017f */
[----:B--2---:R-:W-:Y:S05]  /*69b0*/  @!P0 NANOSLEEP.SYNCS 0x989680 ;  /* 0x009896800000895d */ /* 0x004fea0003900000 */
[----:B------:R-:W2:Y:S02]  /*69c0*/  @!P0 SYNCS.PHASECHK.TRANS64 P0, [R96+URZ], R3 ;  /* 0x00000003600085a7 */ /* 0x000ea4000800007f */
[----:B--2---:R-:W-:Y:S05]  /*69d0*/  @!P0 BRA `(.L_x_19) ;  /* 0xfffffffc00f08947 */ /* 0x004fea000383ffff */
[----:B------:R-:W-:Y:S05]  /*69e0*/  BRA `(.L_x_191) ;  /* 0xffffffac00347947 */ /* 0x000fea000383ffff */
.L_x_24:
[----:B--2---:R2:W3:Y:S02]  /*69f0*/  SYNCS.PHASECHK.TRANS64.TRYWAIT P1, [R3+URZ], R0 ;  /* 0x00000000030075a7 */ /* 0x0044e4000802017f */
[----:B---3--:R-:W-:Y:S05]  /*6a00*/  @!P1 NANOSLEEP.SYNCS 0x989680 ;  /* 0x009896800000995d */ /* 0x008fea0003900000 */
[----:B------:R-:W3:Y:S02]  /*6a10*/  @!P1 SYNCS.PHASECHK.TRANS64 P1, [R3+URZ], R0 ;  /* 0x00000000030095a7 */ /* 0x000ee4000802007f */
[----:B---3--:R-:W-:Y:S05]  /*6a20*/  @!P1 BRA `(.L_x_24) ;  /* 0xfffffffc00f09947 */ /* 0x008fea000383ffff */
[----:B------:R-:W-:Y:S05]  /*6a30*/  BRA `(.L_x_23) ;  /* 0xffffffac009c7947 */ /* 0x000fea000383ffff */
.L_x_29:
[----:B--2---:R-:W-:-:S04]  /*6a40*/  IMAD.U32 R5, RZ, RZ, UR4 ;  /* 0x00000004ff057e24 */ /* 0x004fc8000f8e00ff */
[----:B------:R2:W3:Y:S03]  /*6a50*/  SYNCS.PHASECHK.TRANS64.TRYWAIT P1, [R5+URZ], R4 ;  /* 0x00000004050075a7 */ /* 0x0004e6000802017f */
[----:B---3--:R-:W-:Y:S05]  /*6a60*/  @!P1 NANOSLEEP.SYNCS 0x989680 ;  /* 0x009896800000995d */ /* 0x008fea0003900000 */
[----:B------:R-:W3:Y:S02]  /*6a70*/  @!P1 SYNCS.PHASECHK.TRANS64 P1, [R5+URZ], R4 ;  /* 0x00000004050095a7 */ /* 0x000ee4000802007f */
[----:B---3--:R-:W-:Y:S05]  /*6a80*/  @!P1 BRA `(.L_x_29) ;  /* 0xfffffffc00ec9947 */ /* 0x008fea000383ffff */
[----:B------:R-:W-:Y:S05]  /*6a90*/  BRA `(.L_x_28) ;  /* 0xffffffb000147947 */ /* 0x000fea000383ffff */
.L_x_35:
[----:B-1----:R1:W2:Y:S02]  /*6aa0*/  SYNCS.PHASECHK.TRANS64.TRYWAIT P0, [R96+URZ+0x10], R3 ;  /* 0x00001003600075a7 */ /* 0x0022a4000800017f */
[----:B--2---:R-:W-:Y:S05]  /*6ab0*/  @!P0 NANOSLEEP.SYNCS 0x989680 ;  /* 0x009896800000895d */ /* 0x004fea0003900000 */
[----:B------:R-:W2:Y:S02]  /*6ac0*/  @!P0 SYNCS.PHASECHK.TRANS64 P0, [R96+URZ+0x10], R3 ;  /* 0x00001003600085a7 */ /* 0x000ea4000800007f */
[----:B--2---:R-:W-:Y:S05]  /*6ad0*/  @!P0 BRA `(.L_x_35) ;  /* 0xfffffffc00f08947 */ /* 0x004fea000383ffff */
[----:B------:R-:W-:Y:S05]  /*6ae0*/  BRA `(.L_x_192) ;  /* 0xffffffb400207947 */ /* 0x000fea000383ffff */
.L_x_172:
[----:B------:R-:W-:Y:S01]  /*6af0*/  BSSY B1, `(.L_x_193) ;  /* 0x0000006000017945 */ /* 0x000fe20003800000 */
[----:B------:R-:W-:-:S07]  /*6b00*/  IMAD.MOV.U32 R15, RZ, RZ, -0x1 ;  /* 0xffffffffff0f7424 */ /* 0x000fce00078e00ff */
[----:B---3-5:R-:W-:Y:S05]  /*6b10*/  WARPSYNC.COLLECTIVE R15, `(.L_x_194) ;  /* 0x000000000f0c7348 */ /* 0x028fea0003c00000 */
[----:B------:R-:W-:Y:S02]  /*6b20*/  ELECT P6, UR62, PT ;  /* 0x00000000003e782f */ /* 0x000fe400038c0000 */
[----:B------:R-:W-:Y:S01]  /*6b30*/  MOV R14, UR62 ;  /* 0x0000003e000e7c02 */ /* 0x000fe20008000f00 */
[----:B---3-5:R-:W-:Y:S10]  /*6b40*/  ENDCOLLECTIVE ;  /* 0x000000000000791b */ /* 0x028ff40003800000 */
.L_x_194:
[----:B------:R-:W-:Y:S05]  /*6b50*/  BSYNC B1 ;  /* 0x0000000000017941 */ /* 0x000fea0003800000 */
.L_x_193:
[----:B------:R-:W-:Y:S05]  /*6b60*/  BRA `(.L_x_195) ;  /* 0xfffffff000147947 */ /* 0x000fea000383ffff */
.L_x_175:
[----:B0-----:R0:W1:Y:S02]  /*6b70*/  SYNCS.PHASECHK.TRANS64.TRYWAIT P1, [R13+URZ+0x18], R4 ;  /* 0x000018040d0075a7 */ /* 0x001064000802017f */
[----:B-1----:R-:W-:Y:S05]  /*6b80*/  @!P1 NANOSLEEP.SYNCS 0x989680 ;  /* 0x009896800000995d */ /* 0x002fea0003900000 */
[----:B------:R-:W1:Y:S02]  /*6b90*/  @!P1 SYNCS.PHASECHK.TRANS64 P1, [R13+URZ+0x18], R4 ;  /* 0x000018040d0095a7 */ /* 0x000e64000802007f */
[----:B-1----:R-:W-:Y:S05]  /*6ba0*/  @!P1 BRA `(.L_x_175) ;  /* 0xfffffffc00f09947 */ /* 0x002fea000383ffff */
[----:B------:R-:W-:Y:S05]  /*6bb0*/  BRA `(.L_x_196) ;  /* 0xfffffff000507947 */ /* 0x000fea000383ffff */
.L_x_184:
[----:B------:R-:W-:Y:S01]  /*6bc0*/  BSSY B0, `(.L_x_197) ;  /* 0x0000006000007945 */ /* 0x000fe20003800000 */
[----:B------:R-:W-:-:S07]  /*6bd0*/  IMAD.MOV.U32 R15, RZ, RZ, -0x1 ;  /* 0xffffffffff0f7424 */ /* 0x000fce00078e00ff */
[----:B---3-5:R-:W-:Y:S05]  /*6be0*/  WARPSYNC.COLLECTIVE R15, `(.L_x_198) ;  /* 0x000000000f0c7348 */ /* 0x028fea0003c00000 */
[----:B------:R-:W-:Y:S02]  /*6bf0*/  ELECT P6, UR62, PT ;  /* 0x00000000003e782f */ /* 0x000fe400038c0000 */
[----:B------:R-:W-:Y:S01]  /*6c00*/  MOV R14, UR62 ;  /* 0x0000003e000e7c02 */ /* 0x000fe20008000f00 */
[----:B---3-5:R-:W-:Y:S10]  /*6c10*/  ENDCOLLECTIVE ;  /* 0x000000000000791b */ /* 0x028ff40003800000 */
.L_x_198:
[----:B------:R-:W-:Y:S05]  /*6c20*/  BSYNC B0 ;  /* 0x0000000000007941 */ /* 0x000fea0003800000 */
.L_x_197:
[----:B------:R-:W-:Y:S05]  /*6c30*/  BRA `(.L_x_199) ;  /* 0xfffffff800c87947 */ /* 0x000fea000383ffff */
.L_x_188:
[----:B0-----:R0:W1:Y:S02]  /*6c40*/  SYNCS.PHASECHK.TRANS64.TRYWAIT P0, [R7+URZ], R4 ;  /* 0x00000004070075a7 */ /* 0x001064000800017f */
[----:B-1----:R-:W-:Y:S05]  /*6c50*/  @!P0 NANOSLEEP.SYNCS 0x989680 ;  /* 0x009896800000895d */ /* 0x002fea0003900000 */
[----:B------:R-:W1:Y:S02]  /*6c60*/  @!P0 SYNCS.PHASECHK.TRANS64 P0, [R7+URZ], R4 ;  /* 0x00000004070085a7 */ /* 0x000e64000800007f */
[----:B-1----:R-:W-:Y:S05]  /*6c70*/  @!P0 BRA `(.L_x_188) ;  /* 0xfffffffc00f08947 */ /* 0x002fea000383ffff */
[----:B------:R-:W-:Y:S05]  /*6c80*/  BRA `(.L_x_200) ;  /* 0xfffffffc00087947 */ /* 0x000fea000383ffff */
.L_x_189:
[----:B0-----:R0:W1:Y:S02]  /*6c90*/  SYNCS.PHASECHK.TRANS64.TRYWAIT P0, [R6+URZ], R5 ;  /* 0x00000005060075a7 */ /* 0x001064000800017f */
[----:B-1----:R-:W-:Y:S05]  /*6ca0*/  @!P0 NANOSLEEP.SYNCS 0x989680 ;  /* 0x009896800000895d */ /* 0x002fea0003900000 */
[----:B------:R-:W1:Y:S02]  /*6cb0*/  @!P0 SYNCS.PHASECHK.TRANS64 P0, [R6+URZ], R5 ;  /* 0x00000005060085a7 */ /* 0x000e64000800007f */
[----:B-1----:R-:W-:Y:S05]  /*6cc0*/  @!P0 BRA `(.L_x_189) ;  /* 0xfffffffc00f08947 */ /* 0x002fea000383ffff */
[----:B------:R-:W-:Y:S05]  /*6cd0*/  BRA `(.L_x_201) ;  /* 0xfffffffc00107947 */ /* 0x000fea000383ffff */
.L_x_202:
[----:B------:R-:W-:-:S00]  /*6ce0*/  BRA `(.L_x_202) ;  /* 0xfffffffc00fc7947 */ /* 0x000fc0000383ffff */
[----:B------:R-:W-:-:S00]  /*6cf0*/  NOP ;  /* 0x0000000000007918 */ /* 0x000fc00000000000 */
        /* <DEDUP_REMOVED lines=8> */
.L_x_203:


//--------------------- .nv.global.init           --------------------------
	.section	.nv.global.init,"aw",@progbits
.nv.global.init:
	.type		$str$22,@object
	.size		$str$22,($str$23 - $str$22)
$str$22:
        /*0000*/ 	.byte	0x6b, 0x5f, 0x74, 0x69, 0x6c, 0x65, 0x5f, 0x63, 0x6f, 0x75, 0x6e, 0x74, 0x20, 0x3e, 0x3d, 0x20
        /*0010*/ 	.byte	0x31, 0x00
	.type		$str$23,@object
	.size		$str$23,(__unnamed_1 - $str$23)
$str$23:
        /*0012*/ 	.byte	0x2f, 0x74, 0x6d, 0x70, 0x2f, 0x63, 0x75, 0x74, 0x6c, 0x61, 0x73, 0x73, 0x5f, 0x73, 0x77, 0x65
        /*0022*/ 	.byte	0x65, 0x70, 0x5f, 0x73, 0x72, 0x63, 0x2f, 0x69, 0x6e, 0x63, 0x6c, 0x75, 0x64, 0x65, 0x2f, 0x63
        /*0032*/ 	.byte	0x75, 0x74, 0x6c, 0x61, 0x73, 0x73, 0x2f, 0x67, 0x65, 0x6d, 0x6d, 0x2f, 0x63, 0x6f, 0x6c, 0x6c
        /*0042*/ 	.byte	0x65, 0x63, 0x74, 0x69, 0x76, 0x65, 0x2f, 0x73, 0x6d, 0x39, 0x30, 0x5f, 0x6d, 0x6d, 0x61, 0x5f
        /*0052*/ 	.byte	0x74, 0x6d, 0x61, 0x5f, 0x67, 0x6d, 0x6d, 0x61, 0x5f, 0x73, 0x73, 0x5f, 0x77, 0x61, 0x72, 0x70
        /*0062*/ 	.byte	0x73, 0x70, 0x65, 0x63, 0x69, 0x61, 0x6c, 0x69, 0x7a, 0x65, 0x64, 0x2e, 0x68, 0x70, 0x70, 0x00
	.type		__unnamed_1,@object
	.size		__unnamed_1,(.L_0 - __unnamed_1)
__unnamed_1:
        /*0072*/ 	.byte	0x76, 0x6f, 0x69, 0x64, 0x20, 0x63, 0x75, 0x74, 0x6c, 0x61, 0x73, 0x73, 0x3a, 0x3a, 0x67, 0x65
        /* <DEDUP_REMOVED lines=172> */
        /*0b42*/ 	.byte	0x69, 0x74, 0x79, 0x5d, 0x00
.L_0:


//--------------------- .nv.shared._ZN7cutlass13device_kernelINS_4gemm6kernel13GemmUniversalIN4cute5tupleIJiiiiEEENS1_10collective13CollectiveMmaINS1_34MainloopSm90TmaGmmaWarpSpecializedILi3ENS5_IJNS4_1CILi1EEENSA_ILi2EEESB_EEENS1_32KernelTmaWarpSpecializedPingpongEEENS5_IJNSA_ILi64EEENSA_ILi128EEESG_EEEaNS5_IJlSB_lEEEaSJ_NS4_8TiledMMAINS4_8MMA_AtomIJNS4_4SM904GMMA27MMA_64x128x32_S32S8S8_SS_TNEEEENS4_6LayoutINS5_IJSB_SB_SB_EEENS5_IJNSA_ILi0EEESS_SS_EEEEENS5_IJNS4_10UnderscoreESV_SV_EEEEENS4_23SM90_TMA_LOAD_MULTICASTENS4_14ComposedLayoutINS4_7SwizzleILi2ELi4ELi3EEENS4_18smem_ptr_flag_bitsILi8EEENSQ_INS5_IJNSA_ILi8EEESG_EEENS5_IJSG_SB_EEEEEEEvNS4_8identityENS4_13SM90_TMA_LOADES18_vS19_EENS_8epilogue10collective6detail29Sm90TmaWarpSpecializedAdapterINS1D_15DefaultEpilogueIaSJ_SJ_NS1C_6thread17LinearCombinationIaLi1EiiLNS1H_9ScaleType4KindE0ELNS_15FloatRoundStyleE2EaEENS1_15EpilogueDefaultEEEEEvvEEEEvNT_6ParamsE --------------------------
	.section	.nv.shared._ZN7cutlass13device_kernelINS_4gemm6kernel13GemmUniversalIN4cute5tupleIJiiiiEEENS1_10collective13CollectiveMmaINS1_34MainloopSm90TmaGmmaWarpSpecializedILi3ENS5_IJNS4_1CILi1EEENSA_ILi2EEESB_EEENS1_32KernelTmaWarpSpecializedPingpongEEENS5_IJNSA_ILi64EEENSA_ILi128EEESG_EEEaNS5_IJlSB_lEEEaSJ_NS4_8TiledMMAINS4_8MMA_AtomIJNS4_4SM904GMMA27MMA_64x128x32_S32S8S8_SS_TNEEEENS4_6LayoutINS5_IJSB_SB_SB_EEENS5_IJNSA_ILi0EEESS_SS_EEEEENS5_IJNS4_10UnderscoreESV_SV_EEEEENS4_23SM90_TMA_LOAD_MULTICASTENS4_14ComposedLayoutINS4_7SwizzleILi2ELi4ELi3EEENS4_18smem_ptr_flag_bitsILi8EEENSQ_INS5_IJNSA_ILi8EEESG_EEENS5_IJSG_SB_EEEEEEEvNS4_8identityENS4_13SM90_TMA_LOADES18_vS19_EENS_8epilogue10collective6detail29Sm90TmaWarpSpecializedAdapterINS1D_15DefaultEpilogueIaSJ_SJ_NS1C_6thread17LinearCombinationIaLi1EiiLNS1H_9ScaleType4KindE0ELNS_15FloatRoundStyleE2EaEENS1_15EpilogueDefaultEEEEEvvEEEEvNT_6ParamsE,"aw",@nobits
	.sectionflags	@""
	.align	16
	.zero		1024


//--------------------- .nv.shared.reserved.0     --------------------------
	.section	.nv.shared.reserved.0,"aw",@nobits
	.weak		__nv_reservedSMEM_offset_0_alias
	.size		__nv_reservedSMEM_offset_0_alias, 0, 0
	.other		__nv_reservedSMEM_offset_0_alias,@"STO_CUDA_RESERVED_SHARED STV_DEFAULT"
__nv_reservedSMEM_offset_0_alias:
	.zero		0


//--------------------- .nv.global                --------------------------
	.section	.nv.global,"aw",@nobits
.nv.global:
	.type		_ZN39_INTERNAL_5322c9d9_4_k_cu_1f9d7ed9_45154cute1_E,@object
	.size		_ZN39_INTERNAL_5322c9d9_4_k_cu_1f9d7ed9_45154cute1_E,(_ZN39_INTERNAL_5322c9d9_4_k_cu_1f9d7ed9_45154cuda3std3__45__cpo6cbeginE - _ZN39_INTERNAL_5322c9d9_4_k_cu_1f9d7ed9_45154cute1_E)
_ZN39_INTERNAL_5322c9d9_4_k_cu_1f9d7ed9_45154cute1_E:
	.zero		1
	.type		_ZN39_INTERNAL_5322c9d9_4_k_cu_1f9d7ed9_45154cuda3std3__45__cpo6cbeginE,@object
	.size		_ZN39_INTERNAL_5322c9d9_4_k_cu_1f9d7ed9_45154cuda3std3__45__cpo6cbeginE,(_ZN39_INTERNAL_5322c9d9_4_k_cu_1f9d7ed9_45154cuda3std3__48in_placeE - _ZN39_INTERNAL_5322c9d9_4_k_cu_1f9d7ed9_45154cuda3std3__45__cpo6cbeginE)
_ZN39_INTERNAL_5322c9d9_4_k_cu_1f9d7ed9_45154cuda3std3__45__cpo6cbeginE:
	.zero		1
	.type		_ZN39_INTERNAL_5322c9d9_4_k_cu_1f9d7ed9_45154cuda3std3__48in_placeE,@object
	.size		_ZN39_INTERNAL_5322c9d9_4_k_cu_1f9d7ed9_45154cuda3std3__48in_placeE,(_ZN39_INTERNAL_5322c9d9_4_k_cu_1f9d7ed9_45154cuda3std6ranges3__45__cpo9iter_moveE - _ZN39_INTERNAL_5322c9d9_4_k_cu_1f9d7ed9_45154cuda3std3__48in_placeE)
_ZN39_INTERNAL_5322c9d9_4_k_cu_1f9d7ed9_45154cuda3std3__48in_placeE:
	.zero		1
	.type		_ZN39_INTERNAL_5322c9d9_4_k_cu_1f9d7ed9_45154cuda3std6ranges3__45__cpo9iter_moveE,@object
	.size		_ZN39_INTERNAL_5322c9d9_4_k_cu_1f9d7ed9_45154cuda3std6ranges3__45__cpo9iter_moveE,(_ZN39_INTERNAL_5322c9d9_4_k_cu_1f9d7ed9_45154cuda3std3__45__cpo5beginE - _ZN39_INTERNAL_5322c9d9_4_k_cu_1f9d7ed9_45154cuda3std6ranges3__45__cpo9iter_moveE)
_ZN39_INTERNAL_5322c9d9_4_k_cu_1f9d7ed9_45154cuda3std6ranges3__45__cpo9iter_moveE:
	.zero		1
	.type		_ZN39_INTERNAL_5322c9d9_4_k_cu_1f9d7ed9_45154cuda3std3__45__cpo5beginE,@object
	.size		_ZN39_INTERNAL_5322c9d9_4_k_cu_1f9d7ed9_45154cuda3std3__45__cpo5beginE,(_ZN39_INTERNAL_5322c9d9_4_k_cu_1f9d7ed9_45154cuda3std3__441_GLOBAL__N__5322c9d9_4_k_cu_1f9d7ed9_45156ignoreE - _ZN39_INTERNAL_5322c9d9_4_k_cu_1f9d7ed9_45154cuda3std3__45__cpo5beginE)
_ZN39_INTERNAL_5322c9d9_4_k_cu_1f9d7ed9_45154cuda3std3__45__cpo5beginE:
	.zero		1
	.type		_ZN39_INTERNAL_5322c9d9_4_k_cu_1f9d7ed9_45154cuda3std3__441_GLOBAL__N__5322c9d9_4_k_cu_1f9d7ed9_45156ignoreE,@object
	.size		_ZN39_INTERNAL_5322c9d9_4_k_cu_1f9d7ed9_45154cuda3std3__441_GLOBAL__N__5322c9d9_4_k_cu_1f9d7ed9_45156ignoreE,(_ZN39_INTERNAL_5322c9d9_4_k_cu_1f9d7ed9_45154cute7productE - _ZN39_INTERNAL_5322c9d9_4_k_cu_1f9d7ed9_45154cuda3std3__441_GLOBAL__N__5322c9d9_4_k_cu_1f9d7ed9_45156ignoreE)
_ZN39_INTERNAL_5322c9d9_4_k_cu_1f9d7ed9_45154cuda3std3__441_GLOBAL__N__5322c9d9_4_k_cu_1f9d7ed9_45156ignoreE:
	.zero		1
	.type		_ZN39_INTERNAL_5322c9d9_4_k_cu_1f9d7ed9_45154cute7productE,@object
	.size		_ZN39_INTERNAL_5322c9d9_4_k_cu_1f9d7ed9_45154cute7productE,(_ZN39_INTERNAL_5322c9d9_4_k_cu_1f9d7ed9_45154cuda3std3__45__cpo3endE - _ZN39_INTERNAL_5322c9d9_4_k_cu_1f9d7ed9_45154cute7productE)
_ZN39_INTERNAL_5322c9d9_4_k_cu_1f9d7ed9_45154cute7productE:
	.zero		1
	.type		_ZN39_INTERNAL_5322c9d9_4_k_cu_1f9d7ed9_45154cuda3std3__45__cpo3endE,@object
	.size		_ZN39_INTERNAL_5322c9d9_4_k_cu_1f9d7ed9_45154cuda3std3__45__cpo3endE,(_ZN39_INTERNAL_5322c9d9_4_k_cu_1f9d7ed9_45154cuda3std3__419piecewise_constructE - _ZN39_INTERNAL_5322c9d9_4_k_cu_1f9d7ed9_45154cuda3std3__45__cpo3endE)
_ZN39_INTERNAL_5322c9d9_4_k_cu_1f9d7ed9_45154cuda3std3__45__cpo3endE:
	.zero		1
	.type		_ZN39_INTERNAL_5322c9d9_4_k_cu_1f9d7ed9_45154cuda3std3__419piecewise_constructE,@object
	.size		_ZN39_INTERNAL_5322c9d9_4_k_cu_1f9d7ed9_45154cuda3std3__419piecewise_constructE,(_ZN39_INTERNAL_5322c9d9_4_k_cu_1f9d7ed9_45154cuda3std3__45__cpo4cendE - _ZN39_INTERNAL_5322c9d9_4_k_cu_1f9d7ed9_45154cuda3std3__419piecewise_constructE)
_ZN39_INTERNAL_5322c9d9_4_k_cu_1f9d7ed9_45154cuda3std3__419piecewise_constructE:
	.zero		1
	.type		_ZN39_INTERNAL_5322c9d9_4_k_cu_1f9d7ed9_45154cuda3std3__45__cpo4cendE,@object
	.size		_ZN39_INTERNAL_5322c9d9_4_k_cu_1f9d7ed9_45154cuda3std3__45__cpo4cendE,(_ZN39_INTERNAL_5322c9d9_4_k_cu_1f9d7ed9_45154cuda3std6ranges3__45__cpo4swapE - _ZN39_INTERNAL_5322c9d9_4_k_cu_1f9d7ed9_45154cuda3std3__45__cpo4cendE)
_ZN39_INTERNAL_5322c9d9_4_k_cu_1f9d7ed9_45154cuda3std3__45__cpo4cendE:
	.zero		1
	.type		_ZN39_INTERNAL_5322c9d9_4_k_cu_1f9d7ed9_45154cuda3std6ranges3__45__cpo4swapE,@object
	.size		_ZN39_INTERNAL_5322c9d9_4_k_cu_1f9d7ed9_45154cuda3std6ranges3__45__cpo4swapE,(.L_8 - _ZN39_INTERNAL_5322c9d9_4_k_cu_1f9d7ed9_45154cuda3std6ranges3__45__cpo4swapE)
_ZN39_INTERNAL_5322c9d9_4_k_cu_1f9d7ed9_45154cuda3std6ranges3__45__cpo4swapE:
	.zero		1
.L_8:


//--------------------- .nv.constant0._ZN7cutlass13device_kernelINS_4gemm6kernel13GemmUniversalIN4cute5tupleIJiiiiEEENS1_10collective13CollectiveMmaINS1_34MainloopSm90TmaGmmaWarpSpecializedILi3ENS5_IJNS4_1CILi1EEENSA_ILi2EEESB_EEENS1_32KernelTmaWarpSpecializedPingpongEEENS5_IJNSA_ILi64EEENSA_ILi128EEESG_EEEaNS5_IJlSB_lEEEaSJ_NS4_8TiledMMAINS4_8MMA_AtomIJNS4_4SM904GMMA27MMA_64x128x32_S32S8S8_SS_TNEEEENS4_6LayoutINS5_IJSB_SB_SB_EEENS5_IJNSA_ILi0EEESS_SS_EEEEENS5_IJNS4_10UnderscoreESV_SV_EEEEENS4_23SM90_TMA_LOAD_MULTICASTENS4_14ComposedLayoutINS4_7SwizzleILi2ELi4ELi3EEENS4_18smem_ptr_flag_bitsILi8EEENSQ_INS5_IJNSA_ILi8EEESG_EEENS5_IJSG_SB_EEEEEEEvNS4_8identityENS4_13SM90_TMA_LOADES18_vS19_EENS_8epilogue10collective6detail29Sm90TmaWarpSpecializedAdapterINS1D_15DefaultEpilogueIaSJ_SJ_NS1C_6thread17LinearCombinationIaLi1EiiLNS1H_9ScaleType4KindE0ELNS_15FloatRoundStyleE2EaEENS1_15EpilogueDefaultEEEEEvvEEEEvNT_6ParamsE --------------------------
	.section	.nv.constant0._ZN7cutlass13device_kernelINS_4gemm6kernel13GemmUniversalIN4cute5tupleIJiiiiEEENS1_10collective13CollectiveMmaINS1_34MainloopSm90TmaGmmaWarpSpecializedILi3ENS5_IJNS4_1CILi1EEENSA_ILi2EEESB_EEENS1_32KernelTmaWarpSpecializedPingpongEEENS5_IJNSA_ILi64EEENSA_ILi128EEESG_EEEaNS5_IJlSB_lEEEaSJ_NS4_8TiledMMAINS4_8MMA_AtomIJNS4_4SM904GMMA27MMA_64x128x32_S32S8S8_SS_TNEEEENS4_6LayoutINS5_IJSB_SB_SB_EEENS5_IJNSA_ILi0EEESS_SS_EEEEENS5_IJNS4_10UnderscoreESV_SV_EEEEENS4_23SM90_TMA_LOAD_MULTICASTENS4_14ComposedLayoutINS4_7SwizzleILi2ELi4ELi3EEENS4_18smem_ptr_flag_bitsILi8EEENSQ_INS5_IJNSA_ILi8EEESG_EEENS5_IJSG_SB_EEEEEEEvNS4_8identityENS4_13SM90_TMA_LOADES18_vS19_EENS_8epilogue10collective6detail29Sm90TmaWarpSpecializedAdapterINS1D_15DefaultEpilogueIaSJ_SJ_NS1C_6thread17LinearCombinationIaLi1EiiLNS1H_9ScaleType4KindE0ELNS_15FloatRoundStyleE2EaEENS1_15EpilogueDefaultEEEEEvvEEEEvNT_6ParamsE,"a",@progbits
	.sectionflags	@""
	.align	4
.nv.constant0._ZN7cutlass13device_kernelINS_4gemm6kernel13GemmUniversalIN4cute5tupleIJiiiiEEENS1_10collective13CollectiveMmaINS1_34MainloopSm90TmaGmmaWarpSpecializedILi3ENS5_IJNS4_1CILi1EEENSA_ILi2EEESB_EEENS1_32KernelTmaWarpSpecializedPingpongEEENS5_IJNSA_ILi64EEENSA_ILi128EEESG_EEEaNS5_IJlSB_lEEEaSJ_NS4_8TiledMMAINS4_8MMA_AtomIJNS4_4SM904GMMA27MMA_64x128x32_S32S8S8_SS_TNEEEENS4_6LayoutINS5_IJSB_SB_SB_EEENS5_IJNSA_ILi0EEESS_SS_EEEEENS5_IJNS4_10UnderscoreESV_SV_EEEEENS4_23SM90_TMA_LOAD_MULTICASTENS4_14ComposedLayoutINS4_7SwizzleILi2ELi4ELi3EEENS4_18smem_ptr_flag_bitsILi8EEENSQ_INS5_IJNSA_ILi8EEESG_EEENS5_IJSG_SB_EEEEEEEvNS4_8identityENS4_13SM90_TMA_LOADES18_vS19_EENS_8epilogue10collective6detail29Sm90TmaWarpSpecializedAdapterINS1D_15DefaultEpilogueIaSJ_SJ_NS1C_6thread17LinearCombinationIaLi1EiiLNS1H_9ScaleType4KindE0ELNS_15FloatRoundStyleE2EaEENS1_15EpilogueDefaultEEEEEvvEEEEvNT_6ParamsE:
	.zero		1664


//--------------------- SYMBOLS --------------------------

	.type		.nv.reservedSmem.offset0,@object
	.size		.nv.reservedSmem.offset0,0x4
	.type		__assertfail,@function
